	.target	sm_100a

	.elftype	@"ET_EXEC"


//--------------------- .note.nv.tkinfo           --------------------------
	.section	.note.nv.tkinfo,"",@"SHT_NOTE"
	.sectionflags	@"SHF_NOTE_NV_TKINFO"
	.tkinfo
        /*0018*/ 	.word	0x00000002
        /*0030*/ 	.string	""
        /*0030*/ 	.string	"ptxas"
        /*0030*/ 	.string	"Cuda compilation tools, release 13.0, V13.0.88"
        /*0030*/ 	.string	"Build cuda_13.0.r13.0/compiler.36424714_0"
        /*0030*/ 	.string	"-arch sm_100a -m 64 "



//--------------------- .note.nv.cuinfo           --------------------------
	.section	.note.nv.cuinfo,"",@"SHT_NOTE"
	.sectionflags	@"SHF_NOTE_NV_CUINFO"
        /*0018*/ 	.short	0x0002
        /*001a*/ 	.short	0x0064
        /*001c*/ 	.short	0x0082
	.zero		2


//--------------------- .nv.info                  --------------------------
	.section	.nv.info,"",@"SHT_CUDA_INFO"
	.align	4


	//----- nvinfo : EIATTR_REGCOUNT
	.align		4
        /*0000*/ 	.byte	0x04, 0x2f
        /*0002*/ 	.short	(.L_19 - .L_18)
	.align		4
.L_18:
        /*0004*/ 	.word	index@(_ZN7cutlass13device_kernelINS_4gemm6kernel13GemmUniversalIN4cute5tupleIJiiiiEEENS1_10collective13CollectiveMmaINS1_35MainloopSm100TmaUmmaWarpSpecializedILi4ELi2ELi4ENS5_IJNS4_1CILi2EEENSA_ILi1EEESC_EEEEENS5_IJNSA_ILi64EEENSA_ILi128EEENSA_ILi32EEEEEENS_6half_tENS5_IJlSC_lEEESJ_SK_NS4_8TiledMMAINS4_8MMA_AtomIJNS4_20SM100_MMA_F16BF16_SSISJ_SJ_fLi64ELi128ELNS4_4UMMA5MajorE0ELSP_0ELNSO_7ScaleInE0ELSQ_0EEEEEENS4_6LayoutINS5_IJSC_SC_SC_EEENS5_IJNSA_ILi0EEESV_SV_EEEEENS5_IJNS4_10UnderscoreESY_SY_EEEEENS4_13SM90_TMA_LOADENS4_14ComposedLayoutINS4_7SwizzleILi2ELi4ELi3EEENS4_18smem_ptr_flag_bitsILi16EEENST_INS5_IJNSA_ILi8EEESH_EEENS5_IJSH_SC_EEEEEEEvNS4_8identityENS4_23SM90_TMA_LOAD_MULTICASTES1B_vS1C_EENS_8epilogue10collective18CollectiveEpilogueINS1F_23Sm100TmaWarpSpecializedILi4ELi2ELi16ELb1ELb0EEEJSI_NS5_IJNST_ISF_SC_EENST_ISH_SC_EEEEESJ_SK_SJ_SK_NS1F_6fusion15FusionCallbacksIS1J_NS1N_17LinearCombinationISJ_fSJ_fLNS_15FloatRoundStyleE2EEESI_S1M_JEEENS4_5SM1004TMEM4LOAD26SM100_TMEM_LOAD_16dp256b4xES11_S1B_NS4_17SM75_U32x4_LDSM_NENS4_14SM90_TMA_STOREES1B_NS4_17SM90_U32x4_STSM_NENS4_39AutoVectorizingCopyWithAssumedAlignmentILi128EEEEEEvvEEEEvNT_6ParamsE)
        /*0008*/ 	.word	0x00000044


	//----- nvinfo : EIATTR_FRAME_SIZE
	.align		4
.L_19:
        /*000c*/ 	.byte	0x04, 0x11
        /*000e*/ 	.short	(.L_21 - .L_20)
	.align		4
.L_20:
        /*0010*/ 	.word	index@($__internal_2_$__cuda_sm10x_tcgen05_guardrail_trap_unallocated_columns_being_dealloced)
        /*0014*/ 	.word	0x00000000


	//----- nvinfo : EIATTR_FRAME_SIZE
	.align		4
.L_21:
        /*0018*/ 	.byte	0x04, 0x11
        /*001a*/ 	.short	(.L_23 - .L_22)
	.align		4
.L_22:
        /*001c*/ 	.word	index@($__internal_1_$__cuda_sm10x_tcgen05_guardrail_trap_phase_invalid_during_alloc)
        /*0020*/ 	.word	0x00000000


	//----- nvinfo : EIATTR_FRAME_SIZE
	.align		4
.L_23:
        /*0024*/ 	.byte	0x04, 0x11
        /*0026*/ 	.short	(.L_25 - .L_24)
	.align		4
.L_24:
        /*0028*/ 	.word	index@($__internal_0_$__cuda_sm10x_tcgen05_guardrail_trap_col_being_dealloced_not_returned_by_alloc)
        /*002c*/ 	.word	0x00000000


	//----- nvinfo : EIATTR_FRAME_SIZE
	.align		4
.L_25:
        /*0030*/ 	.byte	0x04, 0x11
        /*0032*/ 	.short	(.L_27 - .L_26)
	.align		4
.L_26:
        /*0034*/ 	.word	index@(_ZN7cutlass13device_kernelINS_4gemm6kernel13GemmUniversalIN4cute5tupleIJiiiiEEENS1_10collective13CollectiveMmaINS1_35MainloopSm100TmaUmmaWarpSpecializedILi4ELi2ELi4ENS5_IJNS4_1CILi2EEENSA_ILi1EEESC_EEEEENS5_IJNSA_ILi64EEENSA_ILi128EEENSA_ILi32EEEEEENS_6half_tENS5_IJlSC_lEEESJ_SK_NS4_8TiledMMAINS4_8MMA_AtomIJNS4_20SM100_MMA_F16BF16_SSISJ_SJ_fLi64ELi128ELNS4_4UMMA5MajorE0ELSP_0ELNSO_7ScaleInE0ELSQ_0EEEEEENS4_6LayoutINS5_IJSC_SC_SC_EEENS5_IJNSA_ILi0EEESV_SV_EEEEENS5_IJNS4_10UnderscoreESY_SY_EEEEENS4_13SM90_TMA_LOADENS4_14ComposedLayoutINS4_7SwizzleILi2ELi4ELi3EEENS4_18smem_ptr_flag_bitsILi16EEENST_INS5_IJNSA_ILi8EEESH_EEENS5_IJSH_SC_EEEEEEEvNS4_8identityENS4_23SM90_TMA_LOAD_MULTICASTES1B_vS1C_EENS_8epilogue10collective18CollectiveEpilogueINS1F_23Sm100TmaWarpSpecializedILi4ELi2ELi16ELb1ELb0EEEJSI_NS5_IJNST_ISF_SC_EENST_ISH_SC_EEEEESJ_SK_SJ_SK_NS1F_6fusion15FusionCallbacksIS1J_NS1N_17LinearCombinationISJ_fSJ_fLNS_15FloatRoundStyleE2EEESI_S1M_JEEENS4_5SM1004TMEM4LOAD26SM100_TMEM_LOAD_16dp256b4xES11_S1B_NS4_17SM75_U32x4_LDSM_NENS4_14SM90_TMA_STOREES1B_NS4_17SM90_U32x4_STSM_NENS4_39AutoVectorizingCopyWithAssumedAlignmentILi128EEEEEEvvEEEEvNT_6ParamsE)
        /*0038*/ 	.word	0x00000000


	//----- nvinfo : EIATTR_MIN_STACK_SIZE
	.align		4
.L_27:
        /*003c*/ 	.byte	0x04, 0x12
        /*003e*/ 	.short	(.L_29 - .L_28)
	.align		4
.L_28:
        /*0040*/ 	.word	index@(_ZN7cutlass13device_kernelINS_4gemm6kernel13GemmUniversalIN4cute5tupleIJiiiiEEENS1_10collective13CollectiveMmaINS1_35MainloopSm100TmaUmmaWarpSpecializedILi4ELi2ELi4ENS5_IJNS4_1CILi2EEENSA_ILi1EEESC_EEEEENS5_IJNSA_ILi64EEENSA_ILi128EEENSA_ILi32EEEEEENS_6half_tENS5_IJlSC_lEEESJ_SK_NS4_8TiledMMAINS4_8MMA_AtomIJNS4_20SM100_MMA_F16BF16_SSISJ_SJ_fLi64ELi128ELNS4_4UMMA5MajorE0ELSP_0ELNSO_7ScaleInE0ELSQ_0EEEEEENS4_6LayoutINS5_IJSC_SC_SC_EEENS5_IJNSA_ILi0EEESV_SV_EEEEENS5_IJNS4_10UnderscoreESY_SY_EEEEENS4_13SM90_TMA_LOADENS4_14ComposedLayoutINS4_7SwizzleILi2ELi4ELi3EEENS4_18smem_ptr_flag_bitsILi16EEENST_INS5_IJNSA_ILi8EEESH_EEENS5_IJSH_SC_EEEEEEEvNS4_8identityENS4_23SM90_TMA_LOAD_MULTICASTES1B_vS1C_EENS_8epilogue10collective18CollectiveEpilogueINS1F_23Sm100TmaWarpSpecializedILi4ELi2ELi16ELb1ELb0EEEJSI_NS5_IJNST_ISF_SC_EENST_ISH_SC_EEEEESJ_SK_SJ_SK_NS1F_6fusion15FusionCallbacksIS1J_NS1N_17LinearCombinationISJ_fSJ_fLNS_15FloatRoundStyleE2EEESI_S1M_JEEENS4_5SM1004TMEM4LOAD26SM100_TMEM_LOAD_16dp256b4xES11_S1B_NS4_17SM75_U32x4_LDSM_NENS4_14SM90_TMA_STOREES1B_NS4_17SM90_U32x4_STSM_NENS4_39AutoVectorizingCopyWithAssumedAlignmentILi128EEEEEEvvEEEEvNT_6ParamsE)
        /*0044*/ 	.word	0x00000000
.L_29:


//--------------------- .nv.compat                --------------------------
	.section	.nv.compat,"",@"SHT_CUDA_COMPAT_INFO"
	.align	4
        /*0000*/ 	.byte	0x02, 0x09, 0x01, 0x00, 0x02, 0x02, 0x02, 0x00, 0x02, 0x05, 0x05, 0x00, 0x03, 0x07, 0x01, 0x01
        /*0010*/ 	.byte	0x02, 0x03, 0x01, 0x00, 0x02, 0x06, 0x01, 0x00, 0x04, 0x0b, 0x08, 0x00, 0x09, 0x00, 0x00, 0x00
        /*0020*/ 	.byte	0x00, 0x00, 0x00, 0x00


//--------------------- .nv.info._ZN7cutlass13device_kernelINS_4gemm6kernel13GemmUniversalIN4cute5tupleIJiiiiEEENS1_10collective13CollectiveMmaINS1_35MainloopSm100TmaUmmaWarpSpecializedILi4ELi2ELi4ENS5_IJNS4_1CILi2EEENSA_ILi1EEESC_EEEEENS5_IJNSA_ILi64EEENSA_ILi128EEENSA_ILi32EEEEEENS_6half_tENS5_IJlSC_lEEESJ_SK_NS4_8TiledMMAINS4_8MMA_AtomIJNS4_20SM100_MMA_F16BF16_SSISJ_SJ_fLi64ELi128ELNS4_4UMMA5MajorE0ELSP_0ELNSO_7ScaleInE0ELSQ_0EEEEEENS4_6LayoutINS5_IJSC_SC_SC_EEENS5_IJNSA_ILi0EEESV_SV_EEEEENS5_IJNS4_10UnderscoreESY_SY_EEEEENS4_13SM90_TMA_LOADENS4_14ComposedLayoutINS4_7SwizzleILi2ELi4ELi3EEENS4_18smem_ptr_flag_bitsILi16EEENST_INS5_IJNSA_ILi8EEESH_EEENS5_IJSH_SC_EEEEEEEvNS4_8identityENS4_23SM90_TMA_LOAD_MULTICASTES1B_vS1C_EENS_8epilogue10collective18CollectiveEpilogueINS1F_23Sm100TmaWarpSpecializedILi4ELi2ELi16ELb1ELb0EEEJSI_NS5_IJNST_ISF_SC_EENST_ISH_SC_EEEEESJ_SK_SJ_SK_NS1F_6fusion15FusionCallbacksIS1J_NS1N_17LinearCombinationISJ_fSJ_fLNS_15FloatRoundStyleE2EEESI_S1M_JEEENS4_5SM1004TMEM4LOAD26SM100_TMEM_LOAD_16dp256b4xES11_S1B_NS4_17SM75_U32x4_LDSM_NENS4_14SM90_TMA_STOREES1B_NS4_17SM90_U32x4_STSM_NENS4_39AutoVectorizingCopyWithAssumedAlignmentILi128EEEEEEvvEEEEvNT_6ParamsE --------------------------
	.section	.nv.info._ZN7cutlass13device_kernelINS_4gemm6kernel13GemmUniversalIN4cute5tupleIJiiiiEEENS1_10collective13CollectiveMmaINS1_35MainloopSm100TmaUmmaWarpSpecializedILi4ELi2ELi4ENS5_IJNS4_1CILi2EEENSA_ILi1EEESC_EEEEENS5_IJNSA_ILi64EEENSA_ILi128EEENSA_ILi32EEEEEENS_6half_tENS5_IJlSC_lEEESJ_SK_NS4_8TiledMMAINS4_8MMA_AtomIJNS4_20SM100_MMA_F16BF16_SSISJ_SJ_fLi64ELi128ELNS4_4UMMA5MajorE0ELSP_0ELNSO_7ScaleInE0ELSQ_0EEEEEENS4_6LayoutINS5_IJSC_SC_SC_EEENS5_IJNSA_ILi0EEESV_SV_EEEEENS5_IJNS4_10UnderscoreESY_SY_EEEEENS4_13SM90_TMA_LOADENS4_14ComposedLayoutINS4_7SwizzleILi2ELi4ELi3EEENS4_18smem_ptr_flag_bitsILi16EEENST_INS5_IJNSA_ILi8EEESH_EEENS5_IJSH_SC_EEEEEEEvNS4_8identityENS4_23SM90_TMA_LOAD_MULTICASTES1B_vS1C_EENS_8epilogue10collective18CollectiveEpilogueINS1F_23Sm100TmaWarpSpecializedILi4ELi2ELi16ELb1ELb0EEEJSI_NS5_IJNST_ISF_SC_EENST_ISH_SC_EEEEESJ_SK_SJ_SK_NS1F_6fusion15FusionCallbacksIS1J_NS1N_17LinearCombinationISJ_fSJ_fLNS_15FloatRoundStyleE2EEESI_S1M_JEEENS4_5SM1004TMEM4LOAD26SM100_TMEM_LOAD_16dp256b4xES11_S1B_NS4_17SM75_U32x4_LDSM_NENS4_14SM90_TMA_STOREES1B_NS4_17SM90_U32x4_STSM_NENS4_39AutoVectorizingCopyWithAssumedAlignmentILi128EEEEEEvvEEEEvNT_6ParamsE,"",@"SHT_CUDA_INFO"
	.sectionflags	@""
	.align	4


	//----- nvinfo : EIATTR_CUDA_API_VERSION
	.align		4
        /*0000*/ 	.byte	0x04, 0x37
        /*0002*/ 	.short	(.L_31 - .L_30)
.L_30:
        /*0004*/ 	.word	0x00000082


	//----- nvinfo : EIATTR_KPARAM_INFO
	.align		4
.L_31:
        /*0008*/ 	.byte	0x04, 0x17
        /*000a*/ 	.short	(.L_33 - .L_32)
.L_32:
        /*000c*/ 	.word	0x00000000
        /*0010*/ 	.short	0x0000
        /*0012*/ 	.short	0x0000
        /*0014*/ 	.byte	0x00, 0xf0, 0x01, 0x20


	//----- nvinfo : EIATTR_AT_ENTRY_FRAGMENTS
	.align		4
.L_33:
        /*0018*/ 	.byte	0x04, 0x4f
        /*001a*/ 	.short	(.L_35 - .L_34)


	//   ....[0]....
.L_34:
        /*001c*/ 	.word	0x00000006


	//----- nvinfo : EIATTR_RESERVED_SMEM_USED
	.align		4
.L_35:
        /*0020*/ 	.byte	0x01, 0x41
	.zero		2


	//----- nvinfo : EIATTR_SPARSE_MMA_MASK
	.align		4
        /*0024*/ 	.byte	0x03, 0x50
        /*0026*/ 	.short	0x0000


	//----- nvinfo : EIATTR_TCGEN05_1CTA_USED
	.align		4
        /*0028*/ 	.byte	0x01, 0x51
	.zero		2


	//----- nvinfo : EIATTR_MAXREG_COUNT
	.align		4
        /*002c*/ 	.byte	0x03, 0x1b
        /*002e*/ 	.short	0x00ff


	//----- nvinfo : EIATTR_NUM_BARRIERS
	.align		4
        /*0030*/ 	.byte	0x02, 0x4c
        /*0032*/ 	.byte	0x07
	.zero		1


	//----- nvinfo : EIATTR_EXTERNS
	.align		4
        /*0034*/ 	.byte	0x04, 0x0f
        /*0036*/ 	.short	(.L_37 - .L_36)


	//   ....[0]....
	.align		4
.L_36:
        /*0038*/ 	.word	index@(__assertfail)


	//----- nvinfo : EIATTR_MERCURY_ISA_VERSION
	.align		4
.L_37:
        /*003c*/ 	.byte	0x03, 0x5f
        /*003e*/ 	.short	0x0101


	//----- nvinfo : EIATTR_INT_WARP_WIDE_INSTR_OFFSETS
	.align		4
        /*0040*/ 	.byte	0x04, 0x31
        /*0042*/ 	.short	(.L_39 - .L_38)


	//   ....[0]....
.L_38:
        /*0044*/ 	.word	0x00003c00


	//   ....[1]....
        /*0048*/ 	.word	0x00003c30


	//   ....[2]....
        /*004c*/ 	.word	0x00003c50


	//   ....[3]....
        /*0050*/ 	.word	0x00004860


	//   ....[4]....
        /*0054*/ 	.word	0x000048c0


	//   ....[5]....
        /*0058*/ 	.word	0x000049a0


	//   ....[6]....
        /*005c*/ 	.word	0x00004a20


	//   ....[7]....
        /*0060*/ 	.word	0x00004b10


	//   ....[8]....
        /*0064*/ 	.word	0x00004ba0


	//   ....[9]....
        /*0068*/ 	.word	0x00004c90


	//   ....[10]....
        /*006c*/ 	.word	0x00004d40


	//----- nvinfo : EIATTR_COOP_GROUP_MASK_REGIDS
	.align		4
.L_39:
        /*0070*/ 	.byte	0x04, 0x29
        /*0072*/ 	.short	(.L_41 - .L_40)


	//   ....[0]....
.L_40:
        /*0074*/ 	.word	0xffffffff


	//   ....[1]....
        /*0078*/ 	.word	0xffffffff


	//   ....[2]....
        /*007c*/ 	.word	0xffffffff


	//   ....[3]....
        /*0080*/ 	.word	0xffffffff


	//   ....[4]....
        /*0084*/ 	.word	0xffffffff


	//   ....[5]....
        /*0088*/ 	.word	0xffffffff


	//   ....[6]....
        /*008c*/ 	.word	0xffffffff


	//   ....[7]....
        /*0090*/ 	.word	0xffffffff


	//   ....[8]....
        /*0094*/ 	.word	0xffffffff


	//   ....[9]....
        /*0098*/ 	.word	0xffffffff


	//   ....[10]....
        /*009c*/ 	.word	0xffffffff


	//   ....[11]....
        /*00a0*/ 	.word	0xffffffff


	//   ....[12]....
        /*00a4*/ 	.word	0xffffffff


	//   ....[13]....
        /*00a8*/ 	.word	0xffffffff


	//----- nvinfo : EIATTR_COOP_GROUP_INSTR_OFFSETS
	.align		4
.L_41:
        /*00ac*/ 	.byte	0x04, 0x28
        /*00ae*/ 	.short	(.L_43 - .L_42)


	//   ....[0]....
.L_42:
        /*00b0*/ 	.word	0x00000080


	//   ....[1]....
        /*00b4*/ 	.word	0x000004f0


	//   ....[2]....
        /*00b8*/ 	.word	0x00000690


	//   ....[3]....
        /*00bc*/ 	.word	0x00000830


	//   ....[4]....
        /*00c0*/ 	.word	0x00000930


	//   ....[5]....
        /*00c4*/ 	.word	0x00000aa0


	//   ....[6]....
        /*00c8*/ 	.word	0x00000c40


	//   ....[7]....
        /*00cc*/ 	.word	0x00000df0


	//   ....[8]....
        /*00d0*/ 	.word	0x00001fe0


	//   ....[9]....
        /*00d4*/ 	.word	0x00002ed0


	//   ....[10]....
        /*00d8*/ 	.word	0x000030e0


	//   ....[11]....
        /*00dc*/ 	.word	0x00003110


	//   ....[12]....
        /*00e0*/ 	.word	0x00003ae0


	//   ....[13]....
        /*00e4*/ 	.word	0x00003d10


	//----- nvinfo : EIATTR_VRC_CTA_INIT_COUNT
	.align		4
.L_43:
        /*00e8*/ 	.byte	0x02, 0x4a
        /*00ea*/ 	.byte	0x80
	.zero		1


	//----- nvinfo : EIATTR_SYSCALL_OFFSETS
	.align		4
        /*00ec*/ 	.byte	0x04, 0x46
        /*00ee*/ 	.short	(.L_45 - .L_44)


	//   ....[0]....
.L_44:
        /*00f0*/ 	.word	0x000059d0


	//   ....[1]....
        /*00f4*/ 	.word	0x00005ac0


	//   ....[2]....
        /*00f8*/ 	.word	0x00006250


	//   ....[3]....
        /*00fc*/ 	.word	0x00006b00


	//   ....[4]....
        /*0100*/ 	.word	0x00007390


	//   ....[5]....
        /*0104*/ 	.word	0x00007c10


	//----- nvinfo : EIATTR_MBARRIER_INSTR_OFFSETS
	.align		4
.L_45:
        /*0108*/ 	.byte	0x04, 0x39
        /*010a*/ 	.short	(.L_47 - .L_46)


	//   ....[0]....
.L_46:
        /*010c*/ 	.word	0x00000600
        /*0110*/ 	.word	0x000000ff
        /*0114*/ 	.word	0x00000000
        /*0118*/ 	.short	0x0100
        /*011a*/ 	.byte	0x04
	.zero		1


	//   ....[1]....
        /*011c*/ 	.word	0x00000610
        /*0120*/ 	.word	0x000000ff
        /*0124*/ 	.word	0x00000020
        /*0128*/ 	.short	0x0100
        /*012a*/ 	.byte	0x04
	.zero		1


	//   ....[2]....
        /*012c*/ 	.word	0x00000620
        /*0130*/ 	.word	0x000000ff
        /*0134*/ 	.word	0x00000008
        /*0138*/ 	.short	0x0100
        /*013a*/ 	.byte	0x04
	.zero		1


	//   ....[3]....
        /*013c*/ 	.word	0x00000630
        /*0140*/ 	.word	0x000000ff
        /*0144*/ 	.word	0x00000028
        /*0148*/ 	.short	0x0100
        /*014a*/ 	.byte	0x04
	.zero		1


	//   ....[4]....
        /*014c*/ 	.word	0x00000640
        /*0150*/ 	.word	0x000000ff
        /*0154*/ 	.word	0x00000010
        /*0158*/ 	.short	0x0100
        /*015a*/ 	.byte	0x04
	.zero		1


	//   ....[5]....
        /*015c*/ 	.word	0x00000650
        /*0160*/ 	.word	0x000000ff
        /*0164*/ 	.word	0x00000030
        /*0168*/ 	.short	0x0100
        /*016a*/ 	.byte	0x04
	.zero		1


	//   ....[6]....
        /*016c*/ 	.word	0x00000660
        /*0170*/ 	.word	0x000000ff
        /*0174*/ 	.word	0x00000018
        /*0178*/ 	.short	0x0100
        /*017a*/ 	.byte	0x04
	.zero		1


	//   ....[7]....
        /*017c*/ 	.word	0x00000670
        /*0180*/ 	.word	0x000000ff
        /*0184*/ 	.word	0x00000038
        /*0188*/ 	.short	0x0100
        /*018a*/ 	.byte	0x04
	.zero		1


	//   ....[8]....
        /*018c*/ 	.word	0x000007a0
        /*0190*/ 	.word	0x000000ff
        /*0194*/ 	.word	0x00000040
        /*0198*/ 	.short	0x0100
        /*019a*/ 	.byte	0x04
	.zero		1


	//   ....[9]....
        /*019c*/ 	.word	0x000007b0
        /*01a0*/ 	.word	0x000000ff
        /*01a4*/ 	.word	0x00000060
        /*01a8*/ 	.short	0x0100
        /*01aa*/ 	.byte	0x04
	.zero		1


	//   ....[10]....
        /*01ac*/ 	.word	0x000007c0
        /*01b0*/ 	.word	0x000000ff
        /*01b4*/ 	.word	0x00000048
        /*01b8*/ 	.short	0x0100
        /*01ba*/ 	.byte	0x04
	.zero		1


	//   ....[11]....
        /*01bc*/ 	.word	0x000007d0
        /*01c0*/ 	.word	0x000000ff
        /*01c4*/ 	.word	0x00000068
        /*01c8*/ 	.short	0x0100
        /*01ca*/ 	.byte	0x04
	.zero		1


	//   ....[12]....
        /*01cc*/ 	.word	0x000007e0
        /*01d0*/ 	.word	0x000000ff
        /*01d4*/ 	.word	0x00000050
        /*01d8*/ 	.short	0x0100
        /*01da*/ 	.byte	0x04
	.zero		1


	//   ....[13]....
        /*01dc*/ 	.word	0x000007f0
        /*01e0*/ 	.word	0x000000ff
        /*01e4*/ 	.word	0x00000070
        /*01e8*/ 	.short	0x0100
        /*01ea*/ 	.byte	0x04
	.zero		1


	//   ....[14]....
        /*01ec*/ 	.word	0x00000800
        /*01f0*/ 	.word	0x000000ff
        /*01f4*/ 	.word	0x00000058
        /*01f8*/ 	.short	0x0100
        /*01fa*/ 	.byte	0x04
	.zero		1


	//   ....[15]....
        /*01fc*/ 	.word	0x00000810
        /*0200*/ 	.word	0x000000ff
        /*0204*/ 	.word	0x00000078
        /*0208*/ 	.short	0x0100
        /*020a*/ 	.byte	0x04
	.zero		1


	//   ....[16]....
        /*020c*/ 	.word	0x00000900
        /*0210*/ 	.word	0x000000ff
        /*0214*/ 	.word	0x00000080
        /*0218*/ 	.short	0x0100
        /*021a*/ 	.byte	0x06
	.zero		1


	//   ....[17]....
        /*021c*/ 	.word	0x00000910
        /*0220*/ 	.word	0x000000ff
        /*0224*/ 	.word	0x00000088
        /*0228*/ 	.short	0x0100
        /*022a*/ 	.byte	0x06
	.zero		1


	//   ....[18]....
        /*022c*/ 	.word	0x00000a50
        /*0230*/ 	.word	0x000000ff
        /*0234*/ 	.word	0x00000090
        /*0238*/ 	.short	0x0100
        /*023a*/ 	.byte	0x06
	.zero		1


	//   ....[19]....
        /*023c*/ 	.word	0x00000a60
        /*0240*/ 	.word	0x000000ff
        /*0244*/ 	.word	0x000000a0
        /*0248*/ 	.short	0x0100
        /*024a*/ 	.byte	0x06
	.zero		1


	//   ....[20]....
        /*024c*/ 	.word	0x00000a70
        /*0250*/ 	.word	0x000000ff
        /*0254*/ 	.word	0x00000098
        /*0258*/ 	.short	0x0100
        /*025a*/ 	.byte	0x06
	.zero		1


	//   ....[21]....
        /*025c*/ 	.word	0x00000a80
        /*0260*/ 	.word	0x000000ff
        /*0264*/ 	.word	0x000000a8
        /*0268*/ 	.short	0x0100
        /*026a*/ 	.byte	0x06
	.zero		1


	//   ....[22]....
        /*026c*/ 	.word	0x00000bb0
        /*0270*/ 	.word	0x000000ff
        /*0274*/ 	.word	0x000000b0
        /*0278*/ 	.short	0x0100
        /*027a*/ 	.byte	0x04
	.zero		1


	//   ....[23]....
        /*027c*/ 	.word	0x00000bc0
        /*0280*/ 	.word	0x000000ff
        /*0284*/ 	.word	0x000000d0
        /*0288*/ 	.short	0x0100
        /*028a*/ 	.byte	0x04
	.zero		1


	//   ....[24]....
        /*028c*/ 	.word	0x00000bd0
        /*0290*/ 	.word	0x000000ff
        /*0294*/ 	.word	0x000000b8
        /*0298*/ 	.short	0x0100
        /*029a*/ 	.byte	0x04
	.zero		1


	//   ....[25]....
        /*029c*/ 	.word	0x00000be0
        /*02a0*/ 	.word	0x000000ff
        /*02a4*/ 	.word	0x000000d8
        /*02a8*/ 	.short	0x0100
        /*02aa*/ 	.byte	0x04
	.zero		1


	//   ....[26]....
        /*02ac*/ 	.word	0x00000bf0
        /*02b0*/ 	.word	0x000000ff
        /*02b4*/ 	.word	0x000000c0
        /*02b8*/ 	.short	0x0100
        /*02ba*/ 	.byte	0x04
	.zero		1


	//   ....[27]....
        /*02bc*/ 	.word	0x00000c00
        /*02c0*/ 	.word	0x000000ff
        /*02c4*/ 	.word	0x000000e0
        /*02c8*/ 	.short	0x0100
        /*02ca*/ 	.byte	0x04
	.zero		1


	//   ....[28]....
        /*02cc*/ 	.word	0x00000c10
        /*02d0*/ 	.word	0x000000ff
        /*02d4*/ 	.word	0x000000c8
        /*02d8*/ 	.short	0x0100
        /*02da*/ 	.byte	0x04
	.zero		1


	//   ....[29]....
        /*02dc*/ 	.word	0x00000c20
        /*02e0*/ 	.word	0x000000ff
        /*02e4*/ 	.word	0x000000e8
        /*02e8*/ 	.short	0x0100
        /*02ea*/ 	.byte	0x04
	.zero		1


	//   ....[30]....
        /*02ec*/ 	.word	0x00000d10
        /*02f0*/ 	.word	0x000000ff
        /*02f4*/ 	.word	0x000000f0
        /*02f8*/ 	.short	0x0100
        /*02fa*/ 	.byte	0x04
	.zero		1


	//   ....[31]....
        /*02fc*/ 	.word	0x00000d20
        /*0300*/ 	.word	0x000000ff
        /*0304*/ 	.word	0x00000100
        /*0308*/ 	.short	0x0100
        /*030a*/ 	.byte	0x04
	.zero		1


	//   ....[32]....
        /*030c*/ 	.word	0x00000d30
        /*0310*/ 	.word	0x000000ff
        /*0314*/ 	.word	0x000000f8
        /*0318*/ 	.short	0x0100
        /*031a*/ 	.byte	0x04
	.zero		1


	//   ....[33]....
        /*031c*/ 	.word	0x00000d40
        /*0320*/ 	.word	0x000000ff
        /*0324*/ 	.word	0x00000108
        /*0328*/ 	.short	0x0100
        /*032a*/ 	.byte	0x04
	.zero		1


	//   ....[34]....
        /*032c*/ 	.word	0x000018a0
        /*0330*/ 	.word	0x00000000
        /*0334*/ 	.word	0x00000100
        /*0338*/ 	.short	0x010a
        /*033a*/ 	.byte	0xff
	.zero		1


	//   ....[35]....
        /*033c*/ 	.word	0x000018d0
        /*0340*/ 	.word	0x00000000
        /*0344*/ 	.word	0x000000f0
        /*0348*/ 	.short	0x0101
        /*034a*/ 	.byte	0xff
	.zero		1


	//   ....[36]....
        /*034c*/ 	.word	0x00001980
        /*0350*/ 	.word	0x000000ff
        /*0354*/ 	.word	0x00000020
        /*0358*/ 	.short	0x010a
        /*035a*/ 	.byte	0x04
	.zero		1


	//   ....[37]....
        /*035c*/ 	.word	0x00001a00
        /*0360*/ 	.word	0x000000ff
        /*0364*/ 	.word	0x00000020
        /*0368*/ 	.short	0x010a
        /*036a*/ 	.byte	0x21
	.zero		1


	//   ....[38]....
        /*036c*/ 	.word	0x00001b90
        /*0370*/ 	.word	0x000000ff
        /*0374*/ 	.word	0x00000020
        /*0378*/ 	.short	0x010a
        /*037a*/ 	.byte	0x06
	.zero		1


	//   ....[39]....
        /*037c*/ 	.word	0x00001ca0
        /*0380*/ 	.word	0x000000ff
        /*0384*/ 	.word	0x00000088
        /*0388*/ 	.short	0x0101
        /*038a*/ 	.byte	0x0d
	.zero		1


	//   ....[40]....
        /*038c*/ 	.word	0x00001cc0
        /*0390*/ 	.word	0x000000ff
        /*0394*/ 	.word	0x00000020
        /*0398*/ 	.short	0x010a
        /*039a*/ 	.byte	0x04
	.zero		1


	//   ....[41]....
        /*039c*/ 	.word	0x00001d40
        /*03a0*/ 	.word	0x000000ff
        /*03a4*/ 	.word	0x00000020
        /*03a8*/ 	.short	0x010a
        /*03aa*/ 	.byte	0x09
	.zero		1


	//   ....[42]....
        /*03ac*/ 	.word	0x00001ee0
        /*03b0*/ 	.word	0x000000ff
        /*03b4*/ 	.word	0x00000020
        /*03b8*/ 	.short	0x010a
        /*03ba*/ 	.byte	0x07
	.zero		1


	//   ....[43]....
        /*03bc*/ 	.word	0x00002010
        /*03c0*/ 	.word	0x00000003
        /*03c4*/ 	.word	0x00000090
        /*03c8*/ 	.short	0x010a
        /*03ca*/ 	.byte	0xff
	.zero		1


	//   ....[44]....
        /*03cc*/ 	.word	0x00002160
        /*03d0*/ 	.word	0x00000000
        /*03d4*/ 	.word	0x00000000
        /*03d8*/ 	.short	0x0101
        /*03da*/ 	.byte	0xff
	.zero		1


	//   ....[45]....
        /*03dc*/ 	.word	0x00002720
        /*03e0*/ 	.word	0x000000ff
        /*03e4*/ 	.word	0x00000000
        /*03e8*/ 	.short	0x010a
        /*03ea*/ 	.byte	0x04
	.zero		1


	//   ....[46]....
        /*03ec*/ 	.word	0x000027b0
        /*03f0*/ 	.word	0x000000ff
        /*03f4*/ 	.word	0x00000000
        /*03f8*/ 	.short	0x010a
        /*03fa*/ 	.byte	0x05
	.zero		1


	//   ....[47]....
        /*03fc*/ 	.word	0x00002840
        /*0400*/ 	.word	0x000000ff
        /*0404*/ 	.word	0x00000000
        /*0408*/ 	.short	0x010a
        /*040a*/ 	.byte	0x05
	.zero		1


	//   ....[48]....
        /*040c*/ 	.word	0x000028e0
        /*0410*/ 	.word	0x00000000
        /*0414*/ 	.word	0x00000000
        /*0418*/ 	.short	0x010a
        /*041a*/ 	.byte	0xff
	.zero		1


	//   ....[49]....
        /*041c*/ 	.word	0x00002a20
        /*0420*/ 	.word	0x00000002
        /*0424*/ 	.word	0x000000f0
        /*0428*/ 	.short	0x010a
        /*042a*/ 	.byte	0xff
	.zero		1


	//   ....[50]....
        /*042c*/ 	.word	0x00002a90
        /*0430*/ 	.word	0x00000002
        /*0434*/ 	.word	0x00000000
        /*0438*/ 	.short	0x0101
        /*043a*/ 	.byte	0xff
	.zero		1


	//   ....[51]....
        /*043c*/ 	.word	0x00002ab0
        /*0440*/ 	.word	0x000000ff
        /*0444*/ 	.word	0x000000a0
        /*0448*/ 	.short	0x010a
        /*044a*/ 	.byte	0x04
	.zero		1


	//   ....[52]....
        /*044c*/ 	.word	0x00002bd0
        /*0450*/ 	.word	0x00000002
        /*0454*/ 	.word	0x00000090
        /*0458*/ 	.short	0x010a
        /*045a*/ 	.byte	0xff
	.zero		1


	//   ....[53]....
        /*045c*/ 	.word	0x00002cd0
        /*0460*/ 	.word	0x00000002
        /*0464*/ 	.word	0x00000000
        /*0468*/ 	.short	0x0101
        /*046a*/ 	.byte	0xff
	.zero		1


	//   ....[54]....
        /*046c*/ 	.word	0x00002d60
        /*0470*/ 	.word	0x000000ff
        /*0474*/ 	.word	0x000000a0
        /*0478*/ 	.short	0x0106
        /*047a*/ 	.byte	0x04
	.zero		1


	//   ....[55]....
        /*047c*/ 	.word	0x00002d80
        /*0480*/ 	.word	0x000000ff
        /*0484*/ 	.word	0x000000a0
        /*0488*/ 	.short	0x010a
        /*048a*/ 	.byte	0x04
	.zero		1


	//   ....[56]....
        /*048c*/ 	.word	0x00002e10
        /*0490*/ 	.word	0x000000ff
        /*0494*/ 	.word	0x000000a0
        /*0498*/ 	.short	0x0106
        /*049a*/ 	.byte	0x07
	.zero		1


	//   ....[57]....
        /*049c*/ 	.word	0x00002e50
        /*04a0*/ 	.word	0x00000000
        /*04a4*/ 	.word	0x000000a0
        /*04a8*/ 	.short	0x010a
        /*04aa*/ 	.byte	0xff
	.zero		1


	//   ....[58]....
        /*04ac*/ 	.word	0x00003370
        /*04b0*/ 	.word	0x00000000
        /*04b4*/ 	.word	0x00000090
        /*04b8*/ 	.short	0x010a
        /*04ba*/ 	.byte	0xff
	.zero		1


	//   ....[59]....
        /*04bc*/ 	.word	0x00003470
        /*04c0*/ 	.word	0x00000003
        /*04c4*/ 	.word	0x00000000
        /*04c8*/ 	.short	0x0101
        /*04ca*/ 	.byte	0xff
	.zero		1


	//   ....[60]....
        /*04cc*/ 	.word	0x00003480
        /*04d0*/ 	.word	0x000000ff
        /*04d4*/ 	.word	0x00000000
        /*04d8*/ 	.short	0x010a
        /*04da*/ 	.byte	0x04
	.zero		1


	//   ....[61]....
        /*04dc*/ 	.word	0x00003500
        /*04e0*/ 	.word	0x000000ff
        /*04e4*/ 	.word	0x000000d0
        /*04e8*/ 	.short	0x010a
        /*04ea*/ 	.byte	0x17
	.zero		1


	//   ....[62]....
        /*04ec*/ 	.word	0x000035e0
        /*04f0*/ 	.word	0x000000ff
        /*04f4*/ 	.word	0x00000000
        /*04f8*/ 	.short	0x010a
        /*04fa*/ 	.byte	0x05
	.zero		1


	//   ....[63]....
        /*04fc*/ 	.word	0x00003720
        /*0500*/ 	.word	0x000000ff
        /*0504*/ 	.word	0x00000000
        /*0508*/ 	.short	0x010a
        /*050a*/ 	.byte	0x04
	.zero		1


	//   ....[64]....
        /*050c*/ 	.word	0x00003910
        /*0510*/ 	.word	0x000000ff
        /*0514*/ 	.word	0x00000000
        /*0518*/ 	.short	0x010a
        /*051a*/ 	.byte	0x04
	.zero		1


	//   ....[65]....
        /*051c*/ 	.word	0x000039a0
        /*0520*/ 	.word	0x000000ff
        /*0524*/ 	.word	0x00000000
        /*0528*/ 	.short	0x010a
        /*052a*/ 	.byte	0x05
	.zero		1


	//   ....[66]....
        /*052c*/ 	.word	0x00003a30
        /*0530*/ 	.word	0x000000ff
        /*0534*/ 	.word	0x00000000
        /*0538*/ 	.short	0x010a
        /*053a*/ 	.byte	0x05
	.zero		1


	//   ....[67]....
        /*053c*/ 	.word	0x00003ac0
        /*0540*/ 	.word	0x000000ff
        /*0544*/ 	.word	0x00000000
        /*0548*/ 	.short	0x010a
        /*054a*/ 	.byte	0x04
	.zero		1


	//   ....[68]....
        /*054c*/ 	.word	0x00004020
        /*0550*/ 	.word	0x00000008
        /*0554*/ 	.word	0x00000090
        /*0558*/ 	.short	0x010a
        /*055a*/ 	.byte	0xff
	.zero		1


	//   ....[69]....
        /*055c*/ 	.word	0x00004190
        /*0560*/ 	.word	0x00000000
        /*0564*/ 	.word	0x00000000
        /*0568*/ 	.short	0x0101
        /*056a*/ 	.byte	0xff
	.zero		1


	//   ....[70]....
        /*056c*/ 	.word	0x00004670
        /*0570*/ 	.word	0x000000ff
        /*0574*/ 	.word	0x00000088
        /*0578*/ 	.short	0x010a
        /*057a*/ 	.byte	0x15
	.zero		1


	//   ....[71]....
        /*057c*/ 	.word	0x00004800
        /*0580*/ 	.word	0x000000ff
        /*0584*/ 	.word	0x00000060
        /*0588*/ 	.short	0x010a
        /*058a*/ 	.byte	0x15
	.zero		1


	//   ....[72]....
        /*058c*/ 	.word	0x00004950
        /*0590*/ 	.word	0x000000ff
        /*0594*/ 	.word	0x00000040
        /*0598*/ 	.short	0x010b
        /*059a*/ 	.byte	0x15
	.zero		1


	//   ....[73]....
        /*059c*/ 	.word	0x00004960
        /*05a0*/ 	.word	0x000000ff
        /*05a4*/ 	.word	0x00000000
        /*05a8*/ 	.short	0x0101
        /*05aa*/ 	.byte	0x32
	.zero		1


	//   ....[74]....
        /*05ac*/ 	.word	0x00004970
        /*05b0*/ 	.word	0x000000ff
        /*05b4*/ 	.word	0x00000068
        /*05b8*/ 	.short	0x010a
        /*05ba*/ 	.byte	0x15
	.zero		1


	//   ....[75]....
        /*05bc*/ 	.word	0x00004ac0
        /*05c0*/ 	.word	0x000000ff
        /*05c4*/ 	.word	0x00000048
        /*05c8*/ 	.short	0x010b
        /*05ca*/ 	.byte	0x15
	.zero		1


	//   ....[76]....
        /*05cc*/ 	.word	0x00004ad0
        /*05d0*/ 	.word	0x000000ff
        /*05d4*/ 	.word	0x00000000
        /*05d8*/ 	.short	0x0101
        /*05da*/ 	.byte	0x31
	.zero		1


	//   ....[77]....
        /*05dc*/ 	.word	0x00004ae0
        /*05e0*/ 	.word	0x000000ff
        /*05e4*/ 	.word	0x00000070
        /*05e8*/ 	.short	0x010a
        /*05ea*/ 	.byte	0x15
	.zero		1


	//   ....[78]....
        /*05ec*/ 	.word	0x00004c40
        /*05f0*/ 	.word	0x000000ff
        /*05f4*/ 	.word	0x00000050
        /*05f8*/ 	.short	0x010b
        /*05fa*/ 	.byte	0x15
	.zero		1


	//   ....[79]....
        /*05fc*/ 	.word	0x00004c50
        /*0600*/ 	.word	0x000000ff
        /*0604*/ 	.word	0x00000000
        /*0608*/ 	.short	0x0101
        /*060a*/ 	.byte	0x30
	.zero		1


	//   ....[80]....
        /*060c*/ 	.word	0x00004c60
        /*0610*/ 	.word	0x000000ff
        /*0614*/ 	.word	0x00000078
        /*0618*/ 	.short	0x010a
        /*061a*/ 	.byte	0x15
	.zero		1


	//   ....[81]....
        /*061c*/ 	.word	0x00004e60
        /*0620*/ 	.word	0x000000ff
        /*0624*/ 	.word	0x00000058
        /*0628*/ 	.short	0x010b
        /*062a*/ 	.byte	0x15
	.zero		1


	//   ....[82]....
        /*062c*/ 	.word	0x00004e70
        /*0630*/ 	.word	0x000000ff
        /*0634*/ 	.word	0x00000000
        /*0638*/ 	.short	0x0101
        /*063a*/ 	.byte	0x2b
	.zero		1


	//   ....[83]....
        /*063c*/ 	.word	0x00004ea0
        /*0640*/ 	.word	0x000000ff
        /*0644*/ 	.word	0x00000060
        /*0648*/ 	.short	0x010a
        /*064a*/ 	.byte	0x15
	.zero		1


	//   ....[84]....
        /*064c*/ 	.word	0x00004ec0
        /*0650*/ 	.word	0x000000ff
        /*0654*/ 	.word	0x00000068
        /*0658*/ 	.short	0x010a
        /*065a*/ 	.byte	0x15
	.zero		1


	//   ....[85]....
        /*065c*/ 	.word	0x00004ee0
        /*0660*/ 	.word	0x000000ff
        /*0664*/ 	.word	0x00000070
        /*0668*/ 	.short	0x010a
        /*066a*/ 	.byte	0x15
	.zero		1


	//   ....[86]....
        /*066c*/ 	.word	0x00004f20
        /*0670*/ 	.word	0x00000000
        /*0674*/ 	.word	0x00000078
        /*0678*/ 	.short	0x010a
        /*067a*/ 	.byte	0xff
	.zero		1


	//   ....[87]....
        /*067c*/ 	.word	0x00005260
        /*0680*/ 	.word	0x00000003
        /*0684*/ 	.word	0x00000090
        /*0688*/ 	.short	0x010a
        /*068a*/ 	.byte	0xff
	.zero		1


	//   ....[88]....
        /*068c*/ 	.word	0x000053e0
        /*0690*/ 	.word	0x00000000
        /*0694*/ 	.word	0x00000000
        /*0698*/ 	.short	0x0101
        /*069a*/ 	.byte	0xff
	.zero		1


	//   ....[89]....
        /*069c*/ 	.word	0x00005f00
        /*06a0*/ 	.word	0x000000ff
        /*06a4*/ 	.word	0x00000040
        /*06a8*/ 	.short	0x010a
        /*06aa*/ 	.byte	0x2c
	.zero		1


	//   ....[90]....
        /*06ac*/ 	.word	0x00005f40
        /*06b0*/ 	.word	0x0000001a
        /*06b4*/ 	.word	0x000000b0
        /*06b8*/ 	.short	0x010a
        /*06ba*/ 	.byte	0xff
	.zero		1


	//   ....[91]....
        /*06bc*/ 	.word	0x00006050
        /*06c0*/ 	.word	0x000000ff
        /*06c4*/ 	.word	0x00000040
        /*06c8*/ 	.short	0x010a
        /*06ca*/ 	.byte	0x2c
	.zero		1


	//   ....[92]....
        /*06cc*/ 	.word	0x00006130
        /*06d0*/ 	.word	0x0000001a
        /*06d4*/ 	.word	0x000000b0
        /*06d8*/ 	.short	0x010a
        /*06da*/ 	.byte	0xff
	.zero		1


	//   ....[93]....
        /*06dc*/ 	.word	0x00006860
        /*06e0*/ 	.word	0x00000000
        /*06e4*/ 	.word	0x00000000
        /*06e8*/ 	.short	0x0101
        /*06ea*/ 	.byte	0xff
	.zero		1


	//   ....[94]....
        /*06ec*/ 	.word	0x00006870
        /*06f0*/ 	.word	0x00000004
        /*06f4*/ 	.word	0x00000040
        /*06f8*/ 	.short	0x010a
        /*06fa*/ 	.byte	0xff
	.zero		1


	//   ....[95]....
        /*06fc*/ 	.word	0x00006930
        /*0700*/ 	.word	0x00000004
        /*0704*/ 	.word	0x00000040
        /*0708*/ 	.short	0x010a
        /*070a*/ 	.byte	0xff
	.zero		1


	//   ....[96]....
        /*070c*/ 	.word	0x000070f0
        /*0710*/ 	.word	0x00000000
        /*0714*/ 	.word	0x00000000
        /*0718*/ 	.short	0x0101
        /*071a*/ 	.byte	0xff
	.zero		1


	//   ....[97]....
        /*071c*/ 	.word	0x00007110
        /*0720*/ 	.word	0x00000002
        /*0724*/ 	.word	0x00000040
        /*0728*/ 	.short	0x010a
        /*072a*/ 	.byte	0xff
	.zero		1


	//   ....[98]....
        /*072c*/ 	.word	0x000071c0
        /*0730*/ 	.word	0x00000002
        /*0734*/ 	.word	0x00000040
        /*0738*/ 	.short	0x010a
        /*073a*/ 	.byte	0xff
	.zero		1


	//   ....[99]....
        /*073c*/ 	.word	0x00007970
        /*0740*/ 	.word	0x00000000
        /*0744*/ 	.word	0x00000000
        /*0748*/ 	.short	0x0101
        /*074a*/ 	.byte	0xff
	.zero		1


	//   ....[100]....
        /*074c*/ 	.word	0x00007990
        /*0750*/ 	.word	0x00000003
        /*0754*/ 	.word	0x00000040
        /*0758*/ 	.short	0x010a
        /*075a*/ 	.byte	0xff
	.zero		1


	//   ....[101]....
        /*075c*/ 	.word	0x00007a40
        /*0760*/ 	.word	0x00000003
        /*0764*/ 	.word	0x00000040
        /*0768*/ 	.short	0x010a
        /*076a*/ 	.byte	0xff
	.zero		1


	//   ....[102]....
        /*076c*/ 	.word	0x00007e50
        /*0770*/ 	.word	0x000000ff
        /*0774*/ 	.word	0x00000000
        /*0778*/ 	.short	0x0101
        /*077a*/ 	.byte	0x04
	.zero		1


	//   ....[103]....
        /*077c*/ 	.word	0x00008260
        /*0780*/ 	.word	0x00000000
        /*0784*/ 	.word	0x00000000
        /*0788*/ 	.short	0x0101
        /*078a*/ 	.byte	0xff
	.zero		1


	//   ....[104]....
        /*078c*/ 	.word	0x00008510
        /*0790*/ 	.word	0x000000ff
        /*0794*/ 	.word	0x00000000
        /*0798*/ 	.short	0x0101
        /*079a*/ 	.byte	0x04
	.zero		1


	//   ....[105]....
        /*079c*/ 	.word	0x00008530
        /*07a0*/ 	.word	0x00000000
        /*07a4*/ 	.word	0x00000100
        /*07a8*/ 	.short	0x010a
        /*07aa*/ 	.byte	0xff
	.zero		1


	//   ....[106]....
        /*07ac*/ 	.word	0x00008590
        /*07b0*/ 	.word	0x00000000
        /*07b4*/ 	.word	0x00000020
        /*07b8*/ 	.short	0x010a
        /*07ba*/ 	.byte	0xff
	.zero		1


	//   ....[107]....
        /*07bc*/ 	.word	0x000085f0
        /*07c0*/ 	.word	0x00000000
        /*07c4*/ 	.word	0x00000020
        /*07c8*/ 	.short	0x010a
        /*07ca*/ 	.byte	0xff
	.zero		1


	//   ....[108]....
        /*07cc*/ 	.word	0x00008640
        /*07d0*/ 	.word	0x00000003
        /*07d4*/ 	.word	0x00000090
        /*07d8*/ 	.short	0x010a
        /*07da*/ 	.byte	0xff
	.zero		1


	//   ....[109]....
        /*07dc*/ 	.word	0x000086a0
        /*07e0*/ 	.word	0x00000000
        /*07e4*/ 	.word	0x00000000
        /*07e8*/ 	.short	0x010a
        /*07ea*/ 	.byte	0xff
	.zero		1


	//   ....[110]....
        /*07ec*/ 	.word	0x00008700
        /*07f0*/ 	.word	0x00000000
        /*07f4*/ 	.word	0x00000000
        /*07f8*/ 	.short	0x010a
        /*07fa*/ 	.byte	0xff
	.zero		1


	//   ....[111]....
        /*07fc*/ 	.word	0x00008760
        /*0800*/ 	.word	0x00000000
        /*0804*/ 	.word	0x00000000
        /*0808*/ 	.short	0x010a
        /*080a*/ 	.byte	0xff
	.zero		1


	//   ....[112]....
        /*080c*/ 	.word	0x000087b0
        /*0810*/ 	.word	0x00000002
        /*0814*/ 	.word	0x000000f0
        /*0818*/ 	.short	0x010a
        /*081a*/ 	.byte	0xff
	.zero		1


	//   ....[113]....
        /*081c*/ 	.word	0x00008810
        /*0820*/ 	.word	0x00000002
        /*0824*/ 	.word	0x000000a0
        /*0828*/ 	.short	0x010a
        /*082a*/ 	.byte	0xff
	.zero		1


	//   ....[114]....
        /*082c*/ 	.word	0x00008860
        /*0830*/ 	.word	0x00000002
        /*0834*/ 	.word	0x00000090
        /*0838*/ 	.short	0x010a
        /*083a*/ 	.byte	0xff
	.zero		1


	//   ....[115]....
        /*083c*/ 	.word	0x000088c0
        /*0840*/ 	.word	0x00000000
        /*0844*/ 	.word	0x000000a0
        /*0848*/ 	.short	0x010a
        /*084a*/ 	.byte	0xff
	.zero		1


	//   ....[116]....
        /*084c*/ 	.word	0x00008910
        /*0850*/ 	.word	0x00000000
        /*0854*/ 	.word	0x00000090
        /*0858*/ 	.short	0x010a
        /*085a*/ 	.byte	0xff
	.zero		1


	//   ....[117]....
        /*085c*/ 	.word	0x00008970
        /*0860*/ 	.word	0x00000002
        /*0864*/ 	.word	0x000000d0
        /*0868*/ 	.short	0x010a
        /*086a*/ 	.byte	0xff
	.zero		1


	//   ....[118]....
        /*086c*/ 	.word	0x000089d0
        /*0870*/ 	.word	0x00000000
        /*0874*/ 	.word	0x00000000
        /*0878*/ 	.short	0x010a
        /*087a*/ 	.byte	0xff
	.zero		1


	//   ....[119]....
        /*087c*/ 	.word	0x00008a30
        /*0880*/ 	.word	0x00000000
        /*0884*/ 	.word	0x00000000
        /*0888*/ 	.short	0x010a
        /*088a*/ 	.byte	0xff
	.zero		1


	//   ....[120]....
        /*088c*/ 	.word	0x00008a90
        /*0890*/ 	.word	0x00000000
        /*0894*/ 	.word	0x00000000
        /*0898*/ 	.short	0x010a
        /*089a*/ 	.byte	0xff
	.zero		1


	//   ....[121]....
        /*089c*/ 	.word	0x00008af0
        /*08a0*/ 	.word	0x00000000
        /*08a4*/ 	.word	0x00000000
        /*08a8*/ 	.short	0x010a
        /*08aa*/ 	.byte	0xff
	.zero		1


	//   ....[122]....
        /*08ac*/ 	.word	0x00008b50
        /*08b0*/ 	.word	0x00000000
        /*08b4*/ 	.word	0x00000000
        /*08b8*/ 	.short	0x010a
        /*08ba*/ 	.byte	0xff
	.zero		1


	//   ....[123]....
        /*08bc*/ 	.word	0x00008ba0
        /*08c0*/ 	.word	0x00000008
        /*08c4*/ 	.word	0x00000090
        /*08c8*/ 	.short	0x010a
        /*08ca*/ 	.byte	0xff
	.zero		1


	//   ....[124]....
        /*08cc*/ 	.word	0x00008c00
        /*08d0*/ 	.word	0x00000000
        /*08d4*/ 	.word	0x00000088
        /*08d8*/ 	.short	0x010a
        /*08da*/ 	.byte	0xff
	.zero		1


	//   ....[125]....
        /*08dc*/ 	.word	0x00008c60
        /*08e0*/ 	.word	0x00000000
        /*08e4*/ 	.word	0x00000060
        /*08e8*/ 	.short	0x010a
        /*08ea*/ 	.byte	0xff
	.zero		1


	//   ....[126]....
        /*08ec*/ 	.word	0x00008cc0
        /*08f0*/ 	.word	0x00000000
        /*08f4*/ 	.word	0x00000068
        /*08f8*/ 	.short	0x010a
        /*08fa*/ 	.byte	0xff
	.zero		1


	//   ....[127]....
        /*08fc*/ 	.word	0x00008d20
        /*0900*/ 	.word	0x00000000
        /*0904*/ 	.word	0x00000070
        /*0908*/ 	.short	0x010a
        /*090a*/ 	.byte	0xff
	.zero		1


	//   ....[128]....
        /*090c*/ 	.word	0x00008d80
        /*0910*/ 	.word	0x00000000
        /*0914*/ 	.word	0x00000078
        /*0918*/ 	.short	0x010a
        /*091a*/ 	.byte	0xff
	.zero		1


	//   ....[129]....
        /*091c*/ 	.word	0x00008de0
        /*0920*/ 	.word	0x00000000
        /*0924*/ 	.word	0x00000060
        /*0928*/ 	.short	0x010a
        /*092a*/ 	.byte	0xff
	.zero		1


	//   ....[130]....
        /*092c*/ 	.word	0x00008e40
        /*0930*/ 	.word	0x00000000
        /*0934*/ 	.word	0x00000068
        /*0938*/ 	.short	0x010a
        /*093a*/ 	.byte	0xff
	.zero		1


	//   ....[131]....
        /*093c*/ 	.word	0x00008ea0
        /*0940*/ 	.word	0x00000000
        /*0944*/ 	.word	0x00000070
        /*0948*/ 	.short	0x010a
        /*094a*/ 	.byte	0xff
	.zero		1


	//   ....[132]....
        /*094c*/ 	.word	0x00008ef0
        /*0950*/ 	.word	0x00000003
        /*0954*/ 	.word	0x00000090
        /*0958*/ 	.short	0x010a
        /*095a*/ 	.byte	0xff
	.zero		1


	//   ....[133]....
        /*095c*/ 	.word	0x00008f50
        /*0960*/ 	.word	0x00000000
        /*0964*/ 	.word	0x00000040
        /*0968*/ 	.short	0x010a
        /*096a*/ 	.byte	0xff
	.zero		1


	//   ....[134]....
        /*096c*/ 	.word	0x00008fa0
        /*0970*/ 	.word	0x0000001a
        /*0974*/ 	.word	0x000000b0
        /*0978*/ 	.short	0x010a
        /*097a*/ 	.byte	0xff
	.zero		1


	//   ....[135]....
        /*097c*/ 	.word	0x00008ff0
        /*0980*/ 	.word	0x00000004
        /*0984*/ 	.word	0x00000040
        /*0988*/ 	.short	0x010a
        /*098a*/ 	.byte	0xff
	.zero		1


	//   ....[136]....
        /*098c*/ 	.word	0x00009040
        /*0990*/ 	.word	0x00000002
        /*0994*/ 	.word	0x00000040
        /*0998*/ 	.short	0x010a
        /*099a*/ 	.byte	0xff
	.zero		1


	//   ....[137]....
        /*099c*/ 	.word	0x00009090
        /*09a0*/ 	.word	0x00000003
        /*09a4*/ 	.word	0x00000040
        /*09a8*/ 	.short	0x010a
        /*09aa*/ 	.byte	0xff
	.zero		1


	//----- nvinfo : EIATTR_NUM_MBARRIERS
	.align		4
.L_47:
        /*09ac*/ 	.byte	0x03, 0x38
        /*09ae*/ 	.short	0x0022


	//----- nvinfo : EIATTR_EXIT_INSTR_OFFSETS
	.align		4
        /*09b0*/ 	.byte	0x04, 0x1c
        /*09b2*/ 	.short	(.L_49 - .L_48)


	//   ....[0]....
.L_48:
        /*09b4*/ 	.word	0x00002910


	//   ....[1]....
        /*09b8*/ 	.word	0x00002e20


	//   ....[2]....
        /*09bc*/ 	.word	0x00002e80


	//   ....[3]....
        /*09c0*/ 	.word	0x00003d20


	//   ....[4]....
        /*09c4*/ 	.word	0x00004f50


	//   ....[5]....
        /*09c8*/ 	.word	0x00004f90


	//   ....[6]....
        /*09cc*/ 	.word	0x000083f0


	//   ....[7]....
        /*09d0*/ 	.word	0x00008470


	//   ....[8]....
        /*09d4*/ 	.word	0x000084a0


	//   ....[9]....
        /*09d8*/ 	.word	0x00008520


	//----- nvinfo : EIATTR_MAX_THREADS
	.align		4
.L_49:
        /*09dc*/ 	.byte	0x04, 0x05
        /*09de*/ 	.short	(.L_51 - .L_50)
.L_50:
        /*09e0*/ 	.word	0x00000100
        /*09e4*/ 	.word	0x00000001
        /*09e8*/ 	.word	0x00000001


	//----- nvinfo : EIATTR_CRS_STACK_SIZE
	.align		4
.L_51:
        /*09ec*/ 	.byte	0x04, 0x1e
        /*09ee*/ 	.short	(.L_53 - .L_52)
.L_52:
        /*09f0*/ 	.word	0x00000000


	//----- nvinfo : EIATTR_CBANK_PARAM_SIZE
	.align		4
.L_53:
        /*09f4*/ 	.byte	0x03, 0x19
        /*09f6*/ 	.short	0x0800


	//----- nvinfo : EIATTR_PARAM_CBANK
	.align		4
        /*09f8*/ 	.byte	0x04, 0x0a
        /*09fa*/ 	.short	(.L_55 - .L_54)
	.align		4
.L_54:
        /*09fc*/ 	.word	index@(.nv.constant0._ZN7cutlass13device_kernelINS_4gemm6kernel13GemmUniversalIN4cute5tupleIJiiiiEEENS1_10collective13CollectiveMmaINS1_35MainloopSm100TmaUmmaWarpSpecializedILi4ELi2ELi4ENS5_IJNS4_1CILi2EEENSA_ILi1EEESC_EEEEENS5_IJNSA_ILi64EEENSA_ILi128EEENSA_ILi32EEEEEENS_6half_tENS5_IJlSC_lEEESJ_SK_NS4_8TiledMMAINS4_8MMA_AtomIJNS4_20SM100_MMA_F16BF16_SSISJ_SJ_fLi64ELi128ELNS4_4UMMA5MajorE0ELSP_0ELNSO_7ScaleInE0ELSQ_0EEEEEENS4_6LayoutINS5_IJSC_SC_SC_EEENS5_IJNSA_ILi0EEESV_SV_EEEEENS5_IJNS4_10UnderscoreESY_SY_EEEEENS4_13SM90_TMA_LOADENS4_14ComposedLayoutINS4_7SwizzleILi2ELi4ELi3EEENS4_18smem_ptr_flag_bitsILi16EEENST_INS5_IJNSA_ILi8EEESH_EEENS5_IJSH_SC_EEEEEEEvNS4_8identityENS4_23SM90_TMA_LOAD_MULTICASTES1B_vS1C_EENS_8epilogue10collective18CollectiveEpilogueINS1F_23Sm100TmaWarpSpecializedILi4ELi2ELi16ELb1ELb0EEEJSI_NS5_IJNST_ISF_SC_EENST_ISH_SC_EEEEESJ_SK_SJ_SK_NS1F_6fusion15FusionCallbacksIS1J_NS1N_17LinearCombinationISJ_fSJ_fLNS_15FloatRoundStyleE2EEESI_S1M_JEEENS4_5SM1004TMEM4LOAD26SM100_TMEM_LOAD_16dp256b4xES11_S1B_NS4_17SM75_U32x4_LDSM_NENS4_14SM90_TMA_STOREES1B_NS4_17SM90_U32x4_STSM_NENS4_39AutoVectorizingCopyWithAssumedAlignmentILi128EEEEEEvvEEEEvNT_6ParamsE)
        /*0a00*/ 	.short	0x0380
        /*0a02*/ 	.short	0x0800


	//----- nvinfo : EIATTR_SW_WAR
	.align		4
.L_55:
        /*0a04*/ 	.byte	0x04, 0x36
        /*0a06*/ 	.short	(.L_57 - .L_56)
.L_56:
        /*0a08*/ 	.word	0x00000008
.L_57:


//--------------------- .nv.callgraph             --------------------------
	.section	.nv.callgraph,"",@"SHT_CUDA_CALLGRAPH"
	.align	4
	.sectionentsize	8
	.align		4
        /*0000*/ 	.word	0x00000000
	.align		4
        /*0004*/ 	.word	0xffffffff
	.align		4
        /*0008*/ 	.word	index@(_ZN7cutlass13device_kernelINS_4gemm6kernel13GemmUniversalIN4cute5tupleIJiiiiEEENS1_10collective13CollectiveMmaINS1_35MainloopSm100TmaUmmaWarpSpecializedILi4ELi2ELi4ENS5_IJNS4_1CILi2EEENSA_ILi1EEESC_EEEEENS5_IJNSA_ILi64EEENSA_ILi128EEENSA_ILi32EEEEEENS_6half_tENS5_IJlSC_lEEESJ_SK_NS4_8TiledMMAINS4_8MMA_AtomIJNS4_20SM100_MMA_F16BF16_SSISJ_SJ_fLi64ELi128ELNS4_4UMMA5MajorE0ELSP_0ELNSO_7ScaleInE0ELSQ_0EEEEEENS4_6LayoutINS5_IJSC_SC_SC_EEENS5_IJNSA_ILi0EEESV_SV_EEEEENS5_IJNS4_10UnderscoreESY_SY_EEEEENS4_13SM90_TMA_LOADENS4_14ComposedLayoutINS4_7SwizzleILi2ELi4ELi3EEENS4_18smem_ptr_flag_bitsILi16EEENST_INS5_IJNSA_ILi8EEESH_EEENS5_IJSH_SC_EEEEEEEvNS4_8identityENS4_23SM90_TMA_LOAD_MULTICASTES1B_vS1C_EENS_8epilogue10collective18CollectiveEpilogueINS1F_23Sm100TmaWarpSpecializedILi4ELi2ELi16ELb1ELb0EEEJSI_NS5_IJNST_ISF_SC_EENST_ISH_SC_EEEEESJ_SK_SJ_SK_NS1F_6fusion15FusionCallbacksIS1J_NS1N_17LinearCombinationISJ_fSJ_fLNS_15FloatRoundStyleE2EEESI_S1M_JEEENS4_5SM1004TMEM4LOAD26SM100_TMEM_LOAD_16dp256b4xES11_S1B_NS4_17SM75_U32x4_LDSM_NENS4_14SM90_TMA_STOREES1B_NS4_17SM90_U32x4_STSM_NENS4_39AutoVectorizingCopyWithAssumedAlignmentILi128EEEEEEvvEEEEvNT_6ParamsE)
	.align		4
        /*000c*/ 	.word	index@(__assertfail)
	.align		4
        /*0010*/ 	.word	0x00000000
	.align		4
        /*0014*/ 	.word	0xfffffffe
	.align		4
        /*0018*/ 	.word	0x00000000
	.align		4
        /*001c*/ 	.word	0xfffffffd
	.align		4
        /*0020*/ 	.word	0x00000000
	.align		4
        /*0024*/ 	.word	0xfffffffc


//--------------------- .nv.constant4             --------------------------
	.section	.nv.constant4,"a",@progbits
	.align	8
	.align		8
.nv.constant4:
        /*0000*/ 	.dword	__assertfail
	.align		8
        /*0008*/ 	.dword	__unnamed_1
	.align		8
        /*0010*/ 	.dword	__unnamed_2
	.align		8
        /*0018*/ 	.dword	_ZN39_INTERNAL_9780d736_4_k_cu_67814612_74794cuda3std3__45__cpo5beginE
	.align		8
        /*0020*/ 	.dword	_ZN39_INTERNAL_9780d736_4_k_cu_67814612_74794cuda3std3__45__cpo3endE
	.align		8
        /*0028*/ 	.dword	_ZN39_INTERNAL_9780d736_4_k_cu_67814612_74794cuda3std3__45__cpo6cbeginE
	.align		8
        /*0030*/ 	.dword	_ZN39_INTERNAL_9780d736_4_k_cu_67814612_74794cuda3std3__45__cpo4cendE
	.align		8
        /*0038*/ 	.dword	_ZN39_INTERNAL_9780d736_4_k_cu_67814612_74794cuda3std3__441_GLOBAL__N__9780d736_4_k_cu_67814612_74796ignoreE
	.align		8
        /*0040*/ 	.dword	_ZN39_INTERNAL_9780d736_4_k_cu_67814612_74794cuda3std3__419piecewise_constructE
	.align		8
        /*0048*/ 	.dword	_ZN39_INTERNAL_9780d736_4_k_cu_67814612_74794cuda3std3__48in_placeE
	.align		8
        /*0050*/ 	.dword	_ZN39_INTERNAL_9780d736_4_k_cu_67814612_74794cuda3std6ranges3__45__cpo4swapE
	.align		8
        /*0058*/ 	.dword	_ZN39_INTERNAL_9780d736_4_k_cu_67814612_74794cuda3std6ranges3__45__cpo9iter_moveE
	.align		8
        /*0060*/ 	.dword	_ZN39_INTERNAL_9780d736_4_k_cu_67814612_74794cute7productE
	.align		8
        /*0068*/ 	.dword	_ZN39_INTERNAL_9780d736_4_k_cu_67814612_74794cute1_E
	.align		8
        /*0070*/ 	.dword	$str$25
	.align		8
        /*0078*/ 	.dword	$str$26
	.align		8
        /*0080*/ 	.dword	$str$27
	.align		8
        /*0088*/ 	.dword	$str$28


//--------------------- .text._ZN7cutlass13device_kernelINS_4gemm6kernel13GemmUniversalIN4cute5tupleIJiiiiEEENS1_10collective13CollectiveMmaINS1_35MainloopSm100TmaUmmaWarpSpecializedILi4ELi2ELi4ENS5_IJNS4_1CILi2EEENSA_ILi1EEESC_EEEEENS5_IJNSA_ILi64EEENSA_ILi128EEENSA_ILi32EEEEEENS_6half_tENS5_IJlSC_lEEESJ_SK_NS4_8TiledMMAINS4_8MMA_AtomIJNS4_20SM100_MMA_F16BF16_SSISJ_SJ_fLi64ELi128ELNS4_4UMMA5MajorE0ELSP_0ELNSO_7ScaleInE0ELSQ_0EEEEEENS4_6LayoutINS5_IJSC_SC_SC_EEENS5_IJNSA_ILi0EEESV_SV_EEEEENS5_IJNS4_10UnderscoreESY_SY_EEEEENS4_13SM90_TMA_LOADENS4_14ComposedLayoutINS4_7SwizzleILi2ELi4ELi3EEENS4_18smem_ptr_flag_bitsILi16EEENST_INS5_IJNSA_ILi8EEESH_EEENS5_IJSH_SC_EEEEEEEvNS4_8identityENS4_23SM90_TMA_LOAD_MULTICASTES1B_vS1C_EENS_8epilogue10collective18CollectiveEpilogueINS1F_23Sm100TmaWarpSpecializedILi4ELi2ELi16ELb1ELb0EEEJSI_NS5_IJNST_ISF_SC_EENST_ISH_SC_EEEEESJ_SK_SJ_SK_NS1F_6fusion15FusionCallbacksIS1J_NS1N_17LinearCombinationISJ_fSJ_fLNS_15FloatRoundStyleE2EEESI_S1M_JEEENS4_5SM1004TMEM4LOAD26SM100_TMEM_LOAD_16dp256b4xES11_S1B_NS4_17SM75_U32x4_LDSM_NENS4_14SM90_TMA_STOREES1B_NS4_17SM90_U32x4_STSM_NENS4_39AutoVectorizingCopyWithAssumedAlignmentILi128EEEEEEvvEEEEvNT_6ParamsE --------------------------
	.section	.text._ZN7cutlass13device_kernelINS_4gemm6kernel13GemmUniversalIN4cute5tupleIJiiiiEEENS1_10collective13CollectiveMmaINS1_35MainloopSm100TmaUmmaWarpSpecializedILi4ELi2ELi4ENS5_IJNS4_1CILi2EEENSA_ILi1EEESC_EEEEENS5_IJNSA_ILi64EEENSA_ILi128EEENSA_ILi32EEEEEENS_6half_tENS5_IJlSC_lEEESJ_SK_NS4_8TiledMMAINS4_8MMA_AtomIJNS4_20SM100_MMA_F16BF16_SSISJ_SJ_fLi64ELi128ELNS4_4UMMA5MajorE0ELSP_0ELNSO_7ScaleInE0ELSQ_0EEEEEENS4_6LayoutINS5_IJSC_SC_SC_EEENS5_IJNSA_ILi0EEESV_SV_EEEEENS5_IJNS4_10UnderscoreESY_SY_EEEEENS4_13SM90_TMA_LOADENS4_14ComposedLayoutINS4_7SwizzleILi2ELi4ELi3EEENS4_18smem_ptr_flag_bitsILi16EEENST_INS5_IJNSA_ILi8EEESH_EEENS5_IJSH_SC_EEEEEEEvNS4_8identityENS4_23SM90_TMA_LOAD_MULTICASTES1B_vS1C_EENS_8epilogue10collective18CollectiveEpilogueINS1F_23Sm100TmaWarpSpecializedILi4ELi2ELi16ELb1ELb0EEEJSI_NS5_IJNST_ISF_SC_EENST_ISH_SC_EEEEESJ_SK_SJ_SK_NS1F_6fusion15FusionCallbacksIS1J_NS1N_17LinearCombinationISJ_fSJ_fLNS_15FloatRoundStyleE2EEESI_S1M_JEEENS4_5SM1004TMEM4LOAD26SM100_TMEM_LOAD_16dp256b4xES11_S1B_NS4_17SM75_U32x4_LDSM_NENS4_14SM90_TMA_STOREES1B_NS4_17SM90_U32x4_STSM_NENS4_39AutoVectorizingCopyWithAssumedAlignmentILi128EEEEEEvvEEEEvNT_6ParamsE,"ax",@progbits
	.align	128
.text._ZN7cutlass13device_kernelINS_4gemm6kernel13GemmUniversalIN4cute5tupleIJiiiiEEENS1_10collective13CollectiveMmaINS1_35MainloopSm100TmaUmmaWarpSpecializedILi4ELi2ELi4ENS5_IJNS4_1CILi2EEENSA_ILi1EEESC_EEEEENS5_IJNSA_ILi64EEENSA_ILi128EEENSA_ILi32EEEEEENS_6half_tENS5_IJlSC_lEEESJ_SK_NS4_8TiledMMAINS4_8MMA_AtomIJNS4_20SM100_MMA_F16BF16_SSISJ_SJ_fLi64ELi128ELNS4_4UMMA5MajorE0ELSP_0ELNSO_7ScaleInE0ELSQ_0EEEEEENS4_6LayoutINS5_IJSC_SC_SC_EEENS5_IJNSA_ILi0EEESV_SV_EEEEENS5_IJNS4_10UnderscoreESY_SY_EEEEENS4_13SM90_TMA_LOADENS4_14ComposedLayoutINS4_7SwizzleILi2ELi4ELi3EEENS4_18smem_ptr_flag_bitsILi16EEENST_INS5_IJNSA_ILi8EEESH_EEENS5_IJSH_SC_EEEEEEEvNS4_8identityENS4_23SM90_TMA_LOAD_MULTICASTES1B_vS1C_EENS_8epilogue10collective18CollectiveEpilogueINS1F_23Sm100TmaWarpSpecializedILi4ELi2ELi16ELb1ELb0EEEJSI_NS5_IJNST_ISF_SC_EENST_ISH_SC_EEEEESJ_SK_SJ_SK_NS1F_6fusion15FusionCallbacksIS1J_NS1N_17LinearCombinationISJ_fSJ_fLNS_15FloatRoundStyleE2EEESI_S1M_JEEENS4_5SM1004TMEM4LOAD26SM100_TMEM_LOAD_16dp256b4xES11_S1B_NS4_17SM75_U32x4_LDSM_NENS4_14SM90_TMA_STOREES1B_NS4_17SM90_U32x4_STSM_NENS4_39AutoVectorizingCopyWithAssumedAlignmentILi128EEEEEEvvEEEEvNT_6ParamsE:
        .type           _ZN7cutlass13device_kernelINS_4gemm6kernel13GemmUniversalIN4cute5tupleIJiiiiEEENS1_10collective13CollectiveMmaINS1_35MainloopSm100TmaUmmaWarpSpecializedILi4ELi2ELi4ENS5_IJNS4_1CILi2EEENSA_ILi1EEESC_EEEEENS5_IJNSA_ILi64EEENSA_ILi128EEENSA_ILi32EEEEEENS_6half_tENS5_IJlSC_lEEESJ_SK_NS4_8TiledMMAINS4_8MMA_AtomIJNS4_20SM100_MMA_F16BF16_SSISJ_SJ_fLi64ELi128ELNS4_4UMMA5MajorE0ELSP_0ELNSO_7ScaleInE0ELSQ_0EEEEEENS4_6LayoutINS5_IJSC_SC_SC_EEENS5_IJNSA_ILi0EEESV_SV_EEEEENS5_IJNS4_10UnderscoreESY_SY_EEEEENS4_13SM90_TMA_LOADENS4_14ComposedLayoutINS4_7SwizzleILi2ELi4ELi3EEENS4_18smem_ptr_flag_bitsILi16EEENST_INS5_IJNSA_ILi8EEESH_EEENS5_IJSH_SC_EEEEEEEvNS4_8identityENS4_23SM90_TMA_LOAD_MULTICASTES1B_vS1C_EENS_8epilogue10collective18CollectiveEpilogueINS1F_23Sm100TmaWarpSpecializedILi4ELi2ELi16ELb1ELb0EEEJSI_NS5_IJNST_ISF_SC_EENST_ISH_SC_EEEEESJ_SK_SJ_SK_NS1F_6fusion15FusionCallbacksIS1J_NS1N_17LinearCombinationISJ_fSJ_fLNS_15FloatRoundStyleE2EEESI_S1M_JEEENS4_5SM1004TMEM4LOAD26SM100_TMEM_LOAD_16dp256b4xES11_S1B_NS4_17SM75_U32x4_LDSM_NENS4_14SM90_TMA_STOREES1B_NS4_17SM90_U32x4_STSM_NENS4_39AutoVectorizingCopyWithAssumedAlignmentILi128EEEEEEvvEEEEvNT_6ParamsE,@function
        .size           _ZN7cutlass13device_kernelINS_4gemm6kernel13GemmUniversalIN4cute5tupleIJiiiiEEENS1_10collective13CollectiveMmaINS1_35MainloopSm100TmaUmmaWarpSpecializedILi4ELi2ELi4ENS5_IJNS4_1CILi2EEENSA_ILi1EEESC_EEEEENS5_IJNSA_ILi64EEENSA_ILi128EEENSA_ILi32EEEEEENS_6half_tENS5_IJlSC_lEEESJ_SK_NS4_8TiledMMAINS4_8MMA_AtomIJNS4_20SM100_MMA_F16BF16_SSISJ_SJ_fLi64ELi128ELNS4_4UMMA5MajorE0ELSP_0ELNSO_7ScaleInE0ELSQ_0EEEEEENS4_6LayoutINS5_IJSC_SC_SC_EEENS5_IJNSA_ILi0EEESV_SV_EEEEENS5_IJNS4_10UnderscoreESY_SY_EEEEENS4_13SM90_TMA_LOADENS4_14ComposedLayoutINS4_7SwizzleILi2ELi4ELi3EEENS4_18smem_ptr_flag_bitsILi16EEENST_INS5_IJNSA_ILi8EEESH_EEENS5_IJSH_SC_EEEEEEEvNS4_8identityENS4_23SM90_TMA_LOAD_MULTICASTES1B_vS1C_EENS_8epilogue10collective18CollectiveEpilogueINS1F_23Sm100TmaWarpSpecializedILi4ELi2ELi16ELb1ELb0EEEJSI_NS5_IJNST_ISF_SC_EENST_ISH_SC_EEEEESJ_SK_SJ_SK_NS1F_6fusion15FusionCallbacksIS1J_NS1N_17LinearCombinationISJ_fSJ_fLNS_15FloatRoundStyleE2EEESI_S1M_JEEENS4_5SM1004TMEM4LOAD26SM100_TMEM_LOAD_16dp256b4xES11_S1B_NS4_17SM75_U32x4_LDSM_NENS4_14SM90_TMA_STOREES1B_NS4_17SM90_U32x4_STSM_NENS4_39AutoVectorizingCopyWithAssumedAlignmentILi128EEEEEEvvEEEEvNT_6ParamsE,(.L_x_183 - _ZN7cutlass13device_kernelINS_4gemm6kernel13GemmUniversalIN4cute5tupleIJiiiiEEENS1_10collective13CollectiveMmaINS1_35MainloopSm100TmaUmmaWarpSpecializedILi4ELi2ELi4ENS5_IJNS4_1CILi2EEENSA_ILi1EEESC_EEEEENS5_IJNSA_ILi64EEENSA_ILi128EEENSA_ILi32EEEEEENS_6half_tENS5_IJlSC_lEEESJ_SK_NS4_8TiledMMAINS4_8MMA_AtomIJNS4_20SM100_MMA_F16BF16_SSISJ_SJ_fLi64ELi128ELNS4_4UMMA5MajorE0ELSP_0ELNSO_7ScaleInE0ELSQ_0EEEEEENS4_6LayoutINS5_IJSC_SC_SC_EEENS5_IJNSA_ILi0EEESV_SV_EEEEENS5_IJNS4_10UnderscoreESY_SY_EEEEENS4_13SM90_TMA_LOADENS4_14ComposedLayoutINS4_7SwizzleILi2ELi4ELi3EEENS4_18smem_ptr_flag_bitsILi16EEENST_INS5_IJNSA_ILi8EEESH_EEENS5_IJSH_SC_EEEEEEEvNS4_8identityENS4_23SM90_TMA_LOAD_MULTICASTES1B_vS1C_EENS_8epilogue10collective18CollectiveEpilogueINS1F_23Sm100TmaWarpSpecializedILi4ELi2ELi16ELb1ELb0EEEJSI_NS5_IJNST_ISF_SC_EENST_ISH_SC_EEEEESJ_SK_SJ_SK_NS1F_6fusion15FusionCallbacksIS1J_NS1N_17LinearCombinationISJ_fSJ_fLNS_15FloatRoundStyleE2EEESI_S1M_JEEENS4_5SM1004TMEM4LOAD26SM100_TMEM_LOAD_16dp256b4xES11_S1B_NS4_17SM75_U32x4_LDSM_NENS4_14SM90_TMA_STOREES1B_NS4_17SM90_U32x4_STSM_NENS4_39AutoVectorizingCopyWithAssumedAlignmentILi128EEEEEEvvEEEEvNT_6ParamsE)
        .other          _ZN7cutlass13device_kernelINS_4gemm6kernel13GemmUniversalIN4cute5tupleIJiiiiEEENS1_10collective13CollectiveMmaINS1_35MainloopSm100TmaUmmaWarpSpecializedILi4ELi2ELi4ENS5_IJNS4_1CILi2EEENSA_ILi1EEESC_EEEEENS5_IJNSA_ILi64EEENSA_ILi128EEENSA_ILi32EEEEEENS_6half_tENS5_IJlSC_lEEESJ_SK_NS4_8TiledMMAINS4_8MMA_AtomIJNS4_20SM100_MMA_F16BF16_SSISJ_SJ_fLi64ELi128ELNS4_4UMMA5MajorE0ELSP_0ELNSO_7ScaleInE0ELSQ_0EEEEEENS4_6LayoutINS5_IJSC_SC_SC_EEENS5_IJNSA_ILi0EEESV_SV_EEEEENS5_IJNS4_10UnderscoreESY_SY_EEEEENS4_13SM90_TMA_LOADENS4_14ComposedLayoutINS4_7SwizzleILi2ELi4ELi3EEENS4_18smem_ptr_flag_bitsILi16EEENST_INS5_IJNSA_ILi8EEESH_EEENS5_IJSH_SC_EEEEEEEvNS4_8identityENS4_23SM90_TMA_LOAD_MULTICASTES1B_vS1C_EENS_8epilogue10collective18CollectiveEpilogueINS1F_23Sm100TmaWarpSpecializedILi4ELi2ELi16ELb1ELb0EEEJSI_NS5_IJNST_ISF_SC_EENST_ISH_SC_EEEEESJ_SK_SJ_SK_NS1F_6fusion15FusionCallbacksIS1J_NS1N_17LinearCombinationISJ_fSJ_fLNS_15FloatRoundStyleE2EEESI_S1M_JEEENS4_5SM1004TMEM4LOAD26SM100_TMEM_LOAD_16dp256b4xES11_S1B_NS4_17SM75_U32x4_LDSM_NENS4_14SM90_TMA_STOREES1B_NS4_17SM90_U32x4_STSM_NENS4_39AutoVectorizingCopyWithAssumedAlignmentILi128EEEEEEvvEEEEvNT_6ParamsE,@"STO_CUDA_ENTRY STV_DEFAULT"
_ZN7cutlass13device_kernelINS_4gemm6kernel13GemmUniversalIN4cute5tupleIJiiiiEEENS1_10collective13CollectiveMmaINS1_35MainloopSm100TmaUmmaWarpSpecializedILi4ELi2ELi4ENS5_IJNS4_1CILi2EEENSA_ILi1EEESC_EEEEENS5_IJNSA_ILi64EEENSA_ILi128EEENSA_ILi32EEEEEENS_6half_tENS5_IJlSC_lEEESJ_SK_NS4_8TiledMMAINS4_8MMA_AtomIJNS4_20SM100_MMA_F16BF16_SSISJ_SJ_fLi64ELi128ELNS4_4UMMA5MajorE0ELSP_0ELNSO_7ScaleInE0ELSQ_0EEEEEENS4_6LayoutINS5_IJSC_SC_SC_EEENS5_IJNSA_ILi0EEESV_SV_EEEEENS5_IJNS4_10UnderscoreESY_SY_EEEEENS4_13SM90_TMA_LOADENS4_14ComposedLayoutINS4_7SwizzleILi2ELi4ELi3EEENS4_18smem_ptr_flag_bitsILi16EEENST_INS5_IJNSA_ILi8EEESH_EEENS5_IJSH_SC_EEEEEEEvNS4_8identityENS4_23SM90_TMA_LOAD_MULTICASTES1B_vS1C_EENS_8epilogue10collective18CollectiveEpilogueINS1F_23Sm100TmaWarpSpecializedILi4ELi2ELi16ELb1ELb0EEEJSI_NS5_IJNST_ISF_SC_EENST_ISH_SC_EEEEESJ_SK_SJ_SK_NS1F_6fusion15FusionCallbacksIS1J_NS1N_17LinearCombinationISJ_fSJ_fLNS_15FloatRoundStyleE2EEESI_S1M_JEEENS4_5SM1004TMEM4LOAD26SM100_TMEM_LOAD_16dp256b4xES11_S1B_NS4_17SM75_U32x4_LDSM_NENS4_14SM90_TMA_STOREES1B_NS4_17SM90_U32x4_STSM_NENS4_39AutoVectorizingCopyWithAssumedAlignmentILi128EEEEEEvvEEEEvNT_6ParamsE:
[----:B------:R-:W1:Y:S01]  /*0000*/  LDC R1, c[0x0][0x37c] ;  /* 0x0000df00ff017b82 */ /* 0x000e620000000800 */
[----:B------:R-:W2:Y:S01]  /*0010*/  S2R R57, SR_TID.X ;  /* 0x0000000000397919 */ /* 0x000ea20000002100 */
[----:B------:R-:W3:Y:S01]  /*0020*/  LDCU.64 UR8, c[0x0][0x890] ;  /* 0x00011200ff0877ac */ /* 0x000ee20008000a00 */
[----:B------:R-:W-:Y:S02]  /*0030*/  PRMT R45, RZ, 0x7610, R45 ;  /* 0x00007610ff2d7816 */ /* 0x000fe4000000002d */
[----:B------:R-:W-:Y:S01]  /*0040*/  ELECT P3, URZ, PT ;  /* 0x0000000000ff782f */ /* 0x000fe20003860000 */
[----:B---3--:R-:W-:-:S04]  /*0050*/  UISETP.NE.U32.AND UP0, UPT, UR8, URZ, UPT ;  /* 0x000000ff0800728c */ /* 0x008fc8000bf05070 */
[----:B------:R-:W-:Y:S01]  /*0060*/  UISETP.NE.AND.EX UP0, UPT, UR9, URZ, UPT, UP0 ;  /* 0x000000ff0900728c */ /* 0x000fe2000bf05300 */
[----:B--2---:R-:W-:-:S05]  /*0070*/  SHF.R.U32.HI R46, RZ, 0x5, R57 ;  /* 0x00000005ff2e7819 */ /* 0x004fca0000011639 */
[----:B------:R-:W2:Y:S02]  /*0080*/  SHFL.IDX PT, R0, R46, RZ, 0x1f ;  /* 0x00001fff2e007589 */ /* 0x000ea400000e0000 */
[----:B--2---:R-:W-:Y:S01]  /*0090*/  R2UR UR18, R0 ;  /* 0x00000000001272ca */ /* 0x004fe200000e0000 */
[----:B-1----:R-:W-:-:S14]  /*00a0*/  BRA.U UP0, `(.L_x_0) ;  /* 0x0000000100307547 */ /* 0x002fdc000b800000 */
[----:B------:R-:W1:Y:S02]  /*00b0*/  LDCU.64 UR4, c[0x0][0x888] ;  /* 0x00011100ff0477ac */ /* 0x000e640008000a00 */
[----:B-1----:R-:W-:-:S04]  /*00c0*/  UISETP.NE.U32.AND UP0, UPT, UR4, URZ, UPT ;  /* 0x000000ff0400728c */ /* 0x002fc8000bf05070 */
[----:B------:R-:W-:-:S09]  /*00d0*/  UISETP.NE.AND.EX UP0, UPT, UR5, URZ, UPT, UP0 ;  /* 0x000000ff0500728c */ /* 0x000fd2000bf05300 */
[----:B------:R-:W-:Y:S05]  /*00e0*/  BRA.U !UP0, `(.L_x_1) ;  /* 0x0000000108147547 */ /* 0x000fea000b800000 */
[----:B------:R-:W1:Y:S01]  /*00f0*/  LDC.64 R2, c[0x0][0x888] ;  /* 0x00022200ff027b82 */ /* 0x000e620000000a00 */
[----:B------:R-:W1:Y:S02]  /*0100*/  LDCU.64 UR4, c[0x0][0x358] ;  /* 0x00006b00ff0477ac */ /* 0x000e640008000a00 */
[----:B-1----:R1:W5:Y:S01]  /*0110*/  LDG.E R27, desc[UR4][R2.64] ;  /* 0x00000004021b7981 */ /* 0x002362000c1e1900 */
[----:B------:R-:W-:Y:S01]  /*0120*/  HFMA2 R45, -RZ, RZ, 0, 5.9604644775390625e-08 ;  /* 0x00000001ff2d7431 */ /* 0x000fe200000001ff */
[----:B------:R-:W-:Y:S05]  /*0130*/  BRA `(.L_x_0) ;  /* 0x00000000000c7947 */ /* 0x000fea0003800000 */
.L_x_1:
[----:B------:R-:W1:Y:S01]  /*0140*/  LDCU UR4, c[0x0][0x880] ;  /* 0x00011000ff0477ac */ /* 0x000e620008000800 */
[----:B------:R-:W-:Y:S01]  /*0150*/  HFMA2 R45, -RZ, RZ, 0, 5.9604644775390625e-08 ;  /* 0x00000001ff2d7431 */ /* 0x000fe200000001ff */
[----:B-1----:R-:W-:-:S07]  /*0160*/  MOV R27, UR4 ;  /* 0x00000004001b7c02 */ /* 0x002fce0008000f00 */
.L_x_0:
[----:B------:R-:W2:Y:S02]  /*0170*/  LDCU.64 UR4, c[0x0][0x8b0] ;  /* 0x00011600ff0477ac */ /* 0x000ea40008000a00 */
[----:B--2---:R-:W-:-:S04]  /*0180*/  UISETP.NE.U32.AND UP0, UPT, UR4, URZ, UPT ;  /* 0x000000ff0400728c */ /* 0x004fc8000bf05070 */
[----:B------:R-:W-:-:S09]  /*0190*/  UISETP.NE.AND.EX UP0, UPT, UR5, URZ, UPT, UP0 ;  /* 0x000000ff0500728c */ /* 0x000fd2000bf05300 */
[----:B------:R-:W-:Y:S05]  /*01a0*/  BRA.U UP0, `(.L_x_2) ;  /* 0x0000000100287547 */ /* 0x000fea000b800000 */
[----:B------:R-:W2:Y:S02]  /*01b0*/  LDCU.64 UR4, c[0x0][0x8a8] ;  /* 0x00011500ff0477ac */ /* 0x000ea40008000a00 */
[----:B--2---:R-:W-:-:S04]  /*01c0*/  UISETP.NE.U32.AND UP0, UPT, UR4, URZ, UPT ;  /* 0x000000ff0400728c */ /* 0x004fc8000bf05070 */
[----:B------:R-:W-:-:S09]  /*01d0*/  UISETP.NE.AND.EX UP0, UPT, UR5, URZ, UPT, UP0 ;  /* 0x000000ff0500728c */ /* 0x000fd2000bf05300 */
[----:B------:R-:W-:Y:S05]  /*01e0*/  BRA.U !UP0, `(.L_x_3) ;  /* 0x0000000108107547 */ /* 0x000fea000b800000 */
[----:B------:R-:W2:Y:S01]  /*01f0*/  LDC.64 R24, c[0x0][0x8a8] ;  /* 0x00022a00ff187b82 */ /* 0x000ea20000000a00 */
[----:B------:R-:W2:Y:S02]  /*0200*/  LDCU.64 UR4, c[0x0][0x358] ;  /* 0x00006b00ff0477ac */ /* 0x000ea40008000a00 */
[----:B--2---:R2:W5:Y:S01]  /*0210*/  LDG.E R24, desc[UR4][R24.64] ;  /* 0x0000000418187981 */ /* 0x004562000c1e1900 */
[----:B------:R-:W-:Y:S05]  /*0220*/  BRA `(.L_x_2) ;  /* 0x0000000000087947 */ /* 0x000fea0003800000 */
.L_x_3:
[----:B------:R-:W2:Y:S02]  /*0230*/  LDCU UR4, c[0x0][0x8a0] ;  /* 0x00011400ff0477ac */ /* 0x000ea40008000800 */
[----:B--2---:R-:W-:Y:S02]  /*0240*/  MOV R24, UR4 ;  /* 0x0000000400187c02 */ /* 0x004fe40008000f00 */
.L_x_2:
[----:B------:R-:W-:Y:S01]  /*0250*/  IMAD.U32 R0, RZ, RZ, UR18 ;  /* 0x00000012ff007e24 */ /* 0x000fe2000f8e00ff */
[----:B------:R-:W-:Y:S04]  /*0260*/  BSSY.RECONVERGENT B0, `(.L_x_4) ;  /* 0x000000c000007945 */ /* 0x000fe80003800200 */
[C---:B------:R-:W-:Y:S02]  /*0270*/  ISETP.NE.OR P1, PT, R0.reuse, 0x1, !P3 ;  /* 0x000000010000780c */ /* 0x040fe40005f25670 */
[----:B------:R-:W-:-:S11]  /*0280*/  ISETP.NE.OR P0, PT, R0, 0x3, !P3 ;  /* 0x000000030000780c */ /* 0x000fd60005f05670 */
[----:B------:R-:W-:Y:S05]  /*0290*/  @P1 BRA `(.L_x_5) ;  /* 0x0000000000201947 */ /* 0x000fea0003800000 */
[----:B------:R-:W3:Y:S02]  /*02a0*/  LDCU.64 UR4, c[0x0][0x348] ;  /* 0x00006900ff0477ac */ /* 0x000ee40008000a00 */
[----:B---3--:R-:W-:Y:S02]  /*02b0*/  UIADD3 UR6, UP1, UPT, UR4, 0x80, URZ ;  /* 0x0000008004067890 */ /* 0x008fe4000ff3e0ff */
[----:B------:R-:W-:Y:S02]  /*02c0*/  UIADD3 UR4, UP0, UPT, UR4, 0x180, URZ ;  /* 0x0000018004047890 */ /* 0x000fe4000ff1e0ff */
[----:B------:R-:W-:Y:S02]  /*02d0*/  UIADD3.X UR7, UPT, UPT, URZ, UR5, URZ, UP1, !UPT ;  /* 0x00000005ff077290 */ /* 0x000fe40008ffe4ff */
[----:B------:R-:W-:-:S07]  /*02e0*/  UIADD3.X UR5, UPT, UPT, URZ, UR5, URZ, UP0, !UPT ;  /* 0x00000005ff057290 */ /* 0x000fce00087fe4ff */
[----:B------:R3:W-:Y:S02]  /*02f0*/  UTMACCTL.PF [UR6] ;  /* 0x00000000060079b9 */ /* 0x0007e40008040000 */
[----:B------:R3:W-:Y:S02]  /*0300*/  UTMACCTL.PF [UR4] ;  /* 0x00000000040079b9 */ /* 0x0007e40008040000 */
[----:B---3--:R-:W-:Y:S01]  /*0310*/  NOP ;  /* 0x0000000000007918 */ /* 0x008fe20000000000 */
.L_x_5:
[----:B------:R-:W-:Y:S05]  /*0320*/  BSYNC.RECONVERGENT B0 ;  /* 0x0000000000007941 */ /* 0x000fea0003800200 */
.L_x_4:
[----:B------:R-:W-:Y:S04]  /*0330*/  BSSY.RECONVERGENT B0, `(.L_x_6) ;  /* 0x000000a000007945 */ /* 0x000fe80003800200 */
        /* <DEDUP_REMOVED lines=9> */
.L_x_7:
[----:B------:R-:W-:Y:S05]  /*03d0*/  BSYNC.RECONVERGENT B0 ;  /* 0x0000000000007941 */ /* 0x000fea0003800200 */
.L_x_6:
[----:B------:R-:W3:Y:S01]  /*03e0*/  LDCU.64 UR4, c[0x0][0x888] ;  /* 0x00011100ff0477ac */ /* 0x000ee20008000a00 */
[----:B------:R-:W-:Y:S02]  /*03f0*/  UISETP.EQ.U32.AND UP2, UPT, UR8, URZ, UPT ;  /* 0x000000ff0800728c */ /* 0x000fe4000bf42070 */
[----:B------:R-:W-:Y:S02]  /*0400*/  UPLOP3.LUT UP3, UPT, UPT, UPT, UPT, 0x80, 0x8 ;  /* 0x000000000008789c */ /* 0x000fe40003f6f070 */
[----:B---3--:R-:W-:-:S04]  /*0410*/  UISETP.NE.U32.AND UP0, UPT, UR4, URZ, UPT ;  /* 0x000000ff0400728c */ /* 0x008fc8000bf05070 */
[----:B------:R-:W-:-:S04]  /*0420*/  UISETP.NE.AND.EX UP1, UPT, UR5, URZ, UPT, UP0 ;  /* 0x000000ff0500728c */ /* 0x000fc8000bf25300 */
[----:B------:R-:W-:-:S04]  /*0430*/  UISETP.EQ.OR.EX UP4, UPT, UR9, URZ, !UP1, UP2 ;  /* 0x000000ff0900728c */ /* 0x000fc8000cf82720 */
[----:B------:R-:W-:-:S06]  /*0440*/  UP2UR UR4, UPR, URZ, 0x10 ;  /* 0x00000010ff047883 */ /* 0x000fcc0008000000 */
[----:B------:R-:W-:Y:S01]  /*0450*/  MOV R49, UR4 ;  /* 0x0000000400317c02 */ /* 0x000fe20008000f00 */
[----:B------:R-:W-:Y:S06]  /*0460*/  BRA.U !UP4, `(.L_x_8) ;  /* 0x000000010c207547 */ /* 0x000fec000b800000 */
[----:B------:R-:W-:Y:S01]  /*0470*/  UISETP.NE.U32.AND UP2, UPT, UR8, URZ, UPT ;  /* 0x000000ff0800728c */ /* 0x000fe2000bf45070 */
[----:B-----5:R-:W-:Y:S01]  /*0480*/  FSETP.NEU.AND P0, PT, R27, RZ, PT ;  /* 0x000000ff1b00720b */ /* 0x020fe20003f0d000 */
[----:B------:R-:W-:Y:S02]  /*0490*/  USEL UR4, URZ, 0xffffffff, UP1 ;  /* 0xffffffffff047887 */ /* 0x000fe40008800000 */
[----:B------:R-:W-:-:S10]  /*04a0*/  UISETP.NE.AND.EX UP2, UPT, UR9, URZ, UPT, UP2 ;  /* 0x000000ff0900728c */ /* 0x000fd4000bf45320 */
[----:B------:R-:W-:Y:S01]  /*04b0*/  VOTEU.ANY UP0, P0 ;  /* 0x0000000000ff7886 */ /* 0x000fe20000000100 */
[----:B------:R-:W-:-:S04]  /*04c0*/  @!UP2 USEL UR4, URZ, 0xffffffff, UP0 ;  /* 0xffffffffff04a887 */ /* 0x000fc80008000000 */
[----:B------:R-:W-:-:S04]  /*04d0*/  ULOP3.LUT UR4, UR4, 0x1, URZ, 0xc0, !UPT ;  /* 0x0000000104047892 */ /* 0x000fc8000f8ec0ff */
[----:B------:R-:W-:-:S11]  /*04e0*/  UISETP.NE.U32.AND UP3, UPT, UR4, 0x1, UPT ;  /* 0x000000010400788c */ /* 0x000fd6000bf65070 */
.L_x_8:
[----:B-1----:R-:W1:Y:S01]  /*04f0*/  SHFL.IDX PT, R2, R46, RZ, 0x1f ;  /* 0x00001fff2e027589 */ /* 0x002e6200000e0000 */
[----:B------:R-:W-:Y:S01]  /*0500*/  UISETP.NE.AND UP6, UPT, UR18, 0x2, UPT ;  /* 0x000000021200788c */ /* 0x000fe2000bfc5270 */
[----:B-1----:R-:W-:-:S13]  /*0510*/  ISETP.NE.AND P0, PT, R2, RZ, PT ;  /* 0x000000ff0200720c */ /* 0x002fda0003f05270 */
[----:B------:R-:W-:Y:S05]  /*0520*/  @P0 BRA `(.L_x_9) ;  /* 0x0000000000580947 */ /* 0x000fea0003800000 */
[----:B------:R-:W1:Y:S01]  /*0530*/  S2UR UR4, SR_CgaCtaId ;  /* 0x00000000000479c3 */ /* 0x000e620000008800 */
[----:B------:R-:W-:Y:S01]  /*0540*/  UMOV UR5, 0x400 ;  /* 0x0000040000057882 */ /* 0x000fe20000000000 */
[----:B------:R-:W-:Y:S01]  /*0550*/  UMOV UR8, 0x1 ;  /* 0x0000000100087882 */ /* 0x000fe20000000000 */
[----:B------:R-:W-:Y:S01]  /*0560*/  UMOV UR6, 0x2 ;  /* 0x0000000200067882 */ /* 0x000fe20000000000 */
[----:B------:R-:W-:-:S04]  /*0570*/  UIADD3 UR8, UPT, UPT, -UR8, 0x100000, URZ ;  /* 0x0010000008087890 */ /* 0x000fc8000fffe1ff */
[----:B------:R-:W-:Y:S02]  /*0580*/  USHF.L.U32 UR9, UR8, 0xb, URZ ;  /* 0x0000000b08097899 */ /* 0x000fe400080006ff */
[----:B------:R-:W-:Y:S02]  /*0590*/  USHF.L.U32 UR8, UR8, 0x1, URZ ;  /* 0x0000000108087899 */ /* 0x000fe400080006ff */
[----:B------:R-:W-:-:S04]  /*05a0*/  UIADD3 UR6, UPT, UPT, -UR6, 0x100000, URZ ;  /* 0x0010000006067890 */ /* 0x000fc8000fffe1ff */
[----:B------:R-:W-:Y:S02]  /*05b0*/  USHF.L.U32 UR7, UR6, 0xb, URZ ;  /* 0x0000000b06077899 */ /* 0x000fe400080006ff */
[----:B------:R-:W-:Y:S01]  /*05c0*/  USHF.L.U32 UR6, UR6, 0x1, URZ ;  /* 0x0000000106067899 */ /* 0x000fe200080006ff */
[----:B------:R-:W-:Y:S01]  /*05d0*/  ELECT P0, URZ, PT ;  /* 0x0000000000ff782f */ /* 0x000fe20003800000 */
[----:B-1----:R-:W-:Y:S01]  /*05e0*/  ULEA UR4, UR4, UR5, 0x18 ;  /* 0x0000000504047291 */ /* 0x002fe2000f8ec0ff */
[----:B------:R-:W1:Y:S11]  /*05f0*/  FENCE.VIEW.ASYNC.S ;  /* 0x00000000000073c6 */ /* 0x000e760000000000 */
[----:B-1----:R1:W3:Y:S01]  /*0600*/  SYNCS.EXCH.64 URZ, [UR4], UR8 ;  /* 0x0000000804ff75b2 */ /* 0x0022e20008000100 */
[----:B------:R1:W4:Y:S01]  /*0610*/  SYNCS.EXCH.64 URZ, [UR4+0x20], UR6 ;  /* 0x0000200604ff75b2 */ /* 0x0003220008000100 */
[----:B------:R1:W1:Y:S01]  /*0620*/  SYNCS.EXCH.64 URZ, [UR4+0x8], UR8 ;  /* 0x0000080804ff75b2 */ /* 0x0002620008000100 */
[----:B------:R1:W1:Y:S01]  /*0630*/  SYNCS.EXCH.64 URZ, [UR4+0x28], UR6 ;  /* 0x0000280604ff75b2 */ /* 0x0002620008000100 */
[----:B------:R1:W1:Y:S01]  /*0640*/  SYNCS.EXCH.64 URZ, [UR4+0x10], UR8 ;  /* 0x0000100804ff75b2 */ /* 0x0002620008000100 */
[----:B------:R1:W1:Y:S01]  /*0650*/  SYNCS.EXCH.64 URZ, [UR4+0x30], UR6 ;  /* 0x0000300604ff75b2 */ /* 0x0002620008000100 */
[----:B------:R1:W1:Y:S01]  /*0660*/  SYNCS.EXCH.64 URZ, [UR4+0x18], UR8 ;  /* 0x0000180804ff75b2 */ /* 0x0002620008000100 */
[----:B------:R1:W1:Y:S01]  /*0670*/  SYNCS.EXCH.64 URZ, [UR4+0x38], UR6 ;  /* 0x0000380604ff75b2 */ /* 0x0002620008000100 */
[----:B------:R-:W-:Y:S01]  /*0680*/  NOP ;  /* 0x0000000000007918 */ /* 0x000fe20000000000 */
.L_x_9:
[----:B------:R-:W2:Y:S01]  /*0690*/  SHFL.IDX PT, R2, R46, RZ, 0x1f ;  /* 0x00001fff2e027589 */ /* 0x000ea200000e0000 */
[----:B------:R-:W-:Y:S01]  /*06a0*/  NOP ;  /* 0x0000000000007918 */ /* 0x000fe20000000000 */
[----:B--2---:R-:W-:-:S13]  /*06b0*/  ISETP.NE.AND P0, PT, R2, 0x1, PT ;  /* 0x000000010200780c */ /* 0x004fda0003f05270 */
[----:B------:R-:W-:Y:S05]  /*06c0*/  @P0 BRA `(.L_x_10) ;  /* 0x0000000000580947 */ /* 0x000fea0003800000 */
[----:B-1----:R-:W1:Y:S01]  /*06d0*/  S2UR UR4, SR_CgaCtaId ;  /* 0x00000000000479c3 */ /* 0x002e620000008800 */
        /* <DEDUP_REMOVED lines=12> */
[----:B-1----:R2:W1:Y:S01]  /*07a0*/  SYNCS.EXCH.64 URZ, [UR4+0x40], UR8 ;  /* 0x0000400804ff75b2 */ /* 0x0024620008000100 */
[----:B------:R2:W1:Y:S01]  /*07b0*/  SYNCS.EXCH.64 URZ, [UR4+0x60], UR6 ;  /* 0x0000600604ff75b2 */ /* 0x0004620008000100 */
[----:B------:R2:W1:Y:S01]  /*07c0*/  SYNCS.EXCH.64 URZ, [UR4+0x48], UR8 ;  /* 0x0000480804ff75b2 */ /* 0x0004620008000100 */
[----:B------:R2:W1:Y:S01]  /*07d0*/  SYNCS.EXCH.64 URZ, [UR4+0x68], UR6 ;  /* 0x0000680604ff75b2 */ /* 0x0004620008000100 */
[----:B------:R2:W1:Y:S01]  /*07e0*/  SYNCS.EXCH.64 URZ, [UR4+0x50], UR8 ;  /* 0x0000500804ff75b2 */ /* 0x0004620008000100 */
[----:B------:R2:W1:Y:S01]  /*07f0*/  SYNCS.EXCH.64 URZ, [UR4+0x70], UR6 ;  /* 0x0000700604ff75b2 */ /* 0x0004620008000100 */
[----:B------:R2:W1:Y:S01]  /*0800*/  SYNCS.EXCH.64 URZ, [UR4+0x58], UR8 ;  /* 0x0000580804ff75b2 */ /* 0x0004620008000100 */
[----:B------:R2:W1:Y:S02]  /*0810*/  SYNCS.EXCH.64 URZ, [UR4+0x78], UR6 ;  /* 0x0000780604ff75b2 */ /* 0x0004640008000100 */
[----:B--2---:R-:W-:Y:S01]  /*0820*/  NOP ;  /* 0x0000000000007918 */ /* 0x004fe20000000000 */
.L_x_10:
[----:B------:R-:W2:Y:S01]  /*0830*/  SHFL.IDX PT, R2, R46, RZ, 0x1f ;  /* 0x00001fff2e027589 */ /* 0x000ea200000e0000 */
[----:B------:R-:W-:Y:S01]  /*0840*/  NOP ;  /* 0x0000000000007918 */ /* 0x000fe20000000000 */
[----:B--2---:R-:W-:-:S13]  /*0850*/  ISETP.NE.AND P0, PT, R2, 0x3, PT ;  /* 0x000000030200780c */ /* 0x004fda0003f05270 */
[----:B------:R-:W-:Y:S05]  /*0860*/  @P0 BRA `(.L_x_11) ;  /* 0x0000000000300947 */ /* 0x000fea0003800000 */
[----:B-1----:R-:W1:Y:S01]  /*0870*/  S2UR UR4, SR_CgaCtaId ;  /* 0x00000000000479c3 */ /* 0x002e620000008800 */
[----:B------:R-:W-:Y:S01]  /*0880*/  UMOV UR6, 0x400 ;  /* 0x0000040000067882 */ /* 0x000fe20000000000 */
[----:B------:R-:W-:Y:S01]  /*0890*/  UMOV UR5, 0x20 ;  /* 0x0000002000057882 */ /* 0x000fe20000000000 */
[----:B------:R-:W-:Y:S01]  /*08a0*/  ELECT P0, URZ, PT ;  /* 0x0000000000ff782f */ /* 0x000fe20003800000 */
[----:B-1----:R-:W-:Y:S02]  /*08b0*/  ULEA UR6, UR4, UR6, 0x18 ;  /* 0x0000000604067291 */ /* 0x002fe4000f8ec0ff */
[----:B------:R-:W-:-:S04]  /*08c0*/  UIADD3 UR4, UPT, UPT, -UR5, 0x100000, URZ ;  /* 0x0010000005047890 */ /* 0x000fc8000fffe1ff */
[----:B------:R-:W-:Y:S02]  /*08d0*/  USHF.L.U32 UR5, UR4, 0xb, URZ ;  /* 0x0000000b04057899 */ /* 0x000fe400080006ff */
[----:B------:R-:W-:Y:S01]  /*08e0*/  USHF.L.U32 UR4, UR4, 0x1, URZ ;  /* 0x0000000104047899 */ /* 0x000fe200080006ff */
[----:B------:R-:W1:Y:S11]  /*08f0*/  FENCE.VIEW.ASYNC.S ;  /* 0x00000000000073c6 */ /* 0x000e760000000000 */
[----:B-1----:R2:W1:Y:S01]  /*0900*/  SYNCS.EXCH.64 URZ, [UR6+0x80], UR4 ;  /* 0x0000800406ff75b2 */ /* 0x0024620008000100 */
[----:B------:R2:W1:Y:S02]  /*0910*/  SYNCS.EXCH.64 URZ, [UR6+0x88], UR4 ;  /* 0x0000880406ff75b2 */ /* 0x0004640008000100 */
[----:B--2---:R-:W-:Y:S01]  /*0920*/  NOP ;  /* 0x0000000000007918 */ /* 0x004fe20000000000 */
.L_x_11:
[----:B------:R-:W2:Y:S01]  /*0930*/  SHFL.IDX PT, R2, R46, RZ, 0x1f ;  /* 0x00001fff2e027589 */ /* 0x000ea200000e0000 */
[----:B------:R-:W-:Y:S01]  /*0940*/  NOP ;  /* 0x0000000000007918 */ /* 0x000fe20000000000 */
[----:B--2---:R-:W-:-:S13]  /*0950*/  ISETP.NE.AND P0, PT, R2, 0x4, PT ;  /* 0x000000040200780c */ /* 0x004fda0003f05270 */
[----:B------:R-:W-:Y:S05]  /*0960*/  @P0 BRA `(.L_x_12) ;  /* 0x00000000004c0947 */ /* 0x000fea0003800000 */
[----:B-1----:R-:W1:Y:S01]  /*0970*/  S2UR UR6, SR_CgaCtaId ;  /* 0x00000000000679c3 */ /* 0x002e620000008800 */
[----:B------:R-:W-:Y:S01]  /*0980*/  UMOV UR4, 0x1e0 ;  /* 0x000001e000047882 */ /* 0x000fe20000000000 */
[----:B------:R-:W-:Y:S01]  /*0990*/  UMOV UR5, 0x400 ;  /* 0x0000040000057882 */ /* 0x000fe20000000000 */
[----:B------:R-:W-:Y:S01]  /*09a0*/  USEL UR4, UR4, 0x1a0, UP3 ;  /* 0x000001a004047887 */ /* 0x000fe20009800000 */
[----:B------:R-:W-:Y:S01]  /*09b0*/  UMOV UR8, 0x1 ;  /* 0x0000000100087882 */ /* 0x000fe20000000000 */
[----:B------:R-:W-:Y:S01]  /*09c0*/  ELECT P0, URZ, PT ;  /* 0x0000000000ff782f */ /* 0x000fe20003800000 */
[----:B------:R-:W-:-:S04]  /*09d0*/  UIADD3 UR8, UPT, UPT, -UR8, 0x100000, URZ ;  /* 0x0010000008087890 */ /* 0x000fc8000fffe1ff */
[----:B------:R-:W-:Y:S02]  /*09e0*/  USHF.L.U32 UR9, UR8, 0xb, URZ ;  /* 0x0000000b08097899 */ /* 0x000fe400080006ff */
[----:B------:R-:W-:Y:S02]  /*09f0*/  USHF.L.U32 UR8, UR8, 0x1, URZ ;  /* 0x0000000108087899 */ /* 0x000fe400080006ff */
[----:B-1----:R-:W-:Y:S02]  /*0a00*/  ULEA UR6, UR6, UR5, 0x18 ;  /* 0x0000000506067291 */ /* 0x002fe4000f8ec0ff */
[----:B------:R-:W-:-:S04]  /*0a10*/  UIADD3 UR4, UPT, UPT, -UR4, 0x100000, URZ ;  /* 0x0010000004047890 */ /* 0x000fc8000fffe1ff */
[----:B------:R-:W-:Y:S02]  /*0a20*/  USHF.L.U32 UR5, UR4, 0xb, URZ ;  /* 0x0000000b04057899 */ /* 0x000fe400080006ff */
[----:B------:R-:W-:Y:S01]  /*0a30*/  USHF.L.U32 UR4, UR4, 0x1, URZ ;  /* 0x0000000104047899 */ /* 0x000fe200080006ff */
[----:B------:R-:W1:Y:S03]  /*0a40*/  FENCE.VIEW.ASYNC.S ;  /* 0x00000000000073c6 */ /* 0x000e660000000000 */
[----:B-1----:R2:W1:Y:S08]  /*0a50*/  SYNCS.EXCH.64 URZ, [UR6+0x90], UR8 ;  /* 0x0000900806ff75b2 */ /* 0x0024700008000100 */
[----:B------:R2:W1:Y:S01]  /*0a60*/  SYNCS.EXCH.64 URZ, [UR6+0xa0], UR4 ;  /* 0x0000a00406ff75b2 */ /* 0x0004620008000100 */
[----:B------:R2:W1:Y:S01]  /*0a70*/  SYNCS.EXCH.64 URZ, [UR6+0x98], UR8 ;  /* 0x0000980806ff75b2 */ /* 0x0004620008000100 */
[----:B------:R2:W1:Y:S02]  /*0a80*/  SYNCS.EXCH.64 URZ, [UR6+0xa8], UR4 ;  /* 0x0000a80406ff75b2 */ /* 0x0004640008000100 */
[----:B--2---:R-:W-:Y:S01]  /*0a90*/  NOP ;  /* 0x0000000000007918 */ /* 0x004fe20000000000 */
.L_x_12:
        /* <DEDUP_REMOVED lines=26> */
.L_x_13:
        /* <DEDUP_REMOVED lines=8> */
[----:B------:R-:W-:-:S04]  /*0cc0*/  UIADD3 UR6, UPT, UPT, -UR6, 0x100000, URZ ;  /* 0x0010000006067890 */ /* 0x000fc8000fffe1ff */
[----:B------:R-:W-:Y:S02]  /*0cd0*/  USHF.L.U32 UR7, UR6, 0xb, URZ ;  /* 0x0000000b06077899 */ /* 0x000fe400080006ff */
[----:B------:R-:W-:Y:S02]  /*0ce0*/  USHF.L.U32 UR6, UR6, 0x1, URZ ;  /* 0x0000000106067899 */ /* 0x000fe400080006ff */
[----:B-1----:R-:W-:Y:S01]  /*0cf0*/  ULEA UR4, UR4, UR5, 0x18 ;  /* 0x0000000504047291 */ /* 0x002fe2000f8ec0ff */
[----:B------:R-:W1:Y:S11]  /*0d00*/  FENCE.VIEW.ASYNC.S ;  /* 0x00000000000073c6 */ /* 0x000e760000000000 */
[----:B-1----:R2:W1:Y:S01]  /*0d10*/  SYNCS.EXCH.64 URZ, [UR4+0xf0], UR6 ;  /* 0x0000f00604ff75b2 */ /* 0x0024620008000100 */
[----:B------:R2:W1:Y:S01]  /*0d20*/  SYNCS.EXCH.64 URZ, [UR4+0x100], UR6 ;  /* 0x0001000604ff75b2 */ /* 0x0004620008000100 */
[----:B------:R2:W1:Y:S01]  /*0d30*/  SYNCS.EXCH.64 URZ, [UR4+0xf8], UR6 ;  /* 0x0000f80604ff75b2 */ /* 0x0004620008000100 */
[----:B------:R2:W1:Y:S02]  /*0d40*/  SYNCS.EXCH.64 URZ, [UR4+0x108], UR6 ;  /* 0x0001080604ff75b2 */ /* 0x0004640008000100 */
[----:B--2---:R-:W-:Y:S01]  /*0d50*/  NOP ;  /* 0x0000000000007918 */ /* 0x004fe20000000000 */
.L_x_14:
[----:B-1----:R-:W1:Y:S01]  /*0d60*/  LDCU UR4, c[0x0][0x36c] ;  /* 0x00006d80ff0477ac */ /* 0x002e620008000800 */
[----:B------:R-:W-:Y:S01]  /*0d70*/  ISETP.NE.OR P3, PT, R0, 0x2, !P3 ;  /* 0x000000020000780c */ /* 0x000fe20005f65670 */
[----:B------:R-:W-:Y:S01]  /*0d80*/  NOP ;  /* 0x0000000000007918 */ /* 0x000fe20000000000 */
[----:B------:R-:W-:Y:S01]  /*0d90*/  LOP3.LUT R0, R57, 0x1f, RZ, 0xc0, !PT ;  /* 0x0000001f39007812 */ /* 0x000fe200078ec0ff */
[----:B------:R-:W-:Y:S02]  /*0da0*/  UISETP.NE.AND UP4, UPT, UR18, URZ, UPT ;  /* 0x000000ff1200728c */ /* 0x000fe4000bf85270 */
[----:B-1----:R-:W-:-:S09]  /*0db0*/  UISETP.EQ.U32.AND UP5, UPT, UR4, 0x1, UPT ;  /* 0x000000010400788c */ /* 0x002fd2000bfa2070 */
[----:B------:R-:W-:Y:S05]  /*0dc0*/  BRA.U !UP5, `(.L_x_15) ;  /* 0x000000010d087547 */ /* 0x000fea000b800000 */
[----:B---34-:R-:W-:Y:S01]  /*0dd0*/  UCGABAR_ARV ;  /* 0x00000000000079c7 */ /* 0x018fe20008000000 */
[----:B------:R-:W-:Y:S05]  /*0de0*/  BRA `(.L_x_16) ;  /* 0x0000000000047947 */ /* 0x000fea0003800000 */
.L_x_15:
[----:B---34-:R-:W-:Y:S01]  /*0df0*/  NOP ;  /* 0x0000000000007918 */ /* 0x018fe20000000000 */
.L_x_16:
[----:B------:R-:W1:Y:S01]  /*0e00*/  S2UR UR30, SR_CTAID.X ;  /* 0x00000000001e79c3 */ /* 0x000e620000002500 */
[----:B------:R-:W-:-:S05]  /*0e10*/  CS2R.32 R48, SR_CgaSize ;  /* 0x0000000000307805 */ /* 0x000fca0000008a00 */
[----:B------:R-:W-:-:S05]  /*0e20*/  IMAD R48, R48, -0xa0, RZ ;  /* 0xffffff6030307824 */ /* 0x000fca00078e02ff */
[----:B------:R-:W-:-:S14]  /*0e30*/  R2UR UR5, R48 ;  /* 0x00000000300572ca */ /* 0x000fdc00000e0000 */
[----:B------:R-:W2:Y:S01]  /*0e40*/  LDCU UR5, c[0x0][UR5+0x2b0] ;  /* 0x00005600050577ac */ /* 0x000ea20008000800 */
[----:B------:R-:W-:-:S05]  /*0e50*/  CS2R.32 R48, SR_CgaSize ;  /* 0x0000000000307805 */ /* 0x000fca0000008a00 */
[----:B------:R-:W-:-:S05]  /*0e60*/  IMAD R48, R48, -0xa0, RZ ;  /* 0xffffff6030307824 */ /* 0x000fca00078e02ff */
[----:B------:R-:W-:-:S14]  /*0e70*/  R2UR UR4, R48 ;  /* 0x00000000300472ca */ /* 0x000fdc00000e0000 */
[----:B------:R-:W3:Y:S01]  /*0e80*/  LDCU UR4, c[0x0][UR4+0x2b4] ;  /* 0x00005680040477ac */ /* 0x000ee20008000800 */
[----:B------:R-:W4:Y:S01]  /*0e90*/  S2UR UR31, SR_CTAID.Y ;  /* 0x00000000001f79c3 */ /* 0x000f220000002600 */
[----:B------:R-:W-:-:S05]  /*0ea0*/  CS2R.32 R48, SR_CgaSize ;  /* 0x0000000000307805 */ /* 0x000fca0000008a00 */
[----:B------:R-:W-:-:S05]  /*0eb0*/  IMAD R48, R48, -0xa0, RZ ;  /* 0xffffff6030307824 */ /* 0x000fca00078e02ff */
[----:B------:R-:W-:-:S14]  /*0ec0*/  R2UR UR7, R48 ;  /* 0x00000000300772ca */ /* 0x000fdc00000e0000 */
[----:B------:R-:W3:Y:S01]  /*0ed0*/  LDCU UR7, c[0x0][UR7+0x2a0] ;  /* 0x00005400070777ac */ /* 0x000ee20008000800 */
[----:B------:R-:W-:-:S05]  /*0ee0*/  CS2R.32 R48, SR_CgaSize ;  /* 0x0000000000307805 */ /* 0x000fca0000008a00 */
[----:B------:R-:W-:-:S05]  /*0ef0*/  IMAD R48, R48, -0xa0, RZ ;  /* 0xffffff6030307824 */ /* 0x000fca00078e02ff */
[----:B------:R-:W-:-:S14]  /*0f00*/  R2UR UR8, R48 ;  /* 0x00000000300872ca */ /* 0x000fdc00000e0000 */
[----:B------:R-:W3:Y:S01]  /*0f10*/  LDCU UR8, c[0x0][UR8+0x2a4] ;  /* 0x00005480080877ac */ /* 0x000ee20008000800 */
[----:B------:R-:W3:Y:S01]  /*0f20*/  LDCU UR19, c[0x0][0xb24] ;  /* 0x00016480ff1377ac */ /* 0x000ee20008000800 */
[----:B------:R-:W3:Y:S01]  /*0f30*/  LDCU UR42, c[0x0][0xb24] ;  /* 0x00016480ff2a77ac */ /* 0x000ee20008000800 */
[----:B-1----:R-:W-:Y:S01]  /*0f40*/  I2FP.F32.U32 R3, UR30 ;  /* 0x0000001e00037c45 */ /* 0x002fe20008201000 */
[----:B------:R-:W1:Y:S04]  /*0f50*/  LDCU UR22, c[0x0][0xb30] ;  /* 0x00016600ff1677ac */ /* 0x000e680008000800 */
[----:B--2---:R-:W-:Y:S01]  /*0f60*/  FMUL R3, R3, UR5 ;  /* 0x0000000503037c20 */ /* 0x004fe20008400000 */
[----:B----4-:R-:W-:-:S05]  /*0f70*/  I2FP.F32.U32 R2, UR31 ;  /* 0x0000001f00027c45 */ /* 0x010fca0008201000 */
[----:B------:R-:W2:Y:S01]  /*0f80*/  F2I.U32.TRUNC.NTZ R3, R3 ;  /* 0x0000000300037305 */ /* 0x000ea2000020f000 */
[----:B---3--:R-:W-:-:S07]  /*0f90*/  FMUL R2, R2, UR4 ;  /* 0x0000000402027c20 */ /* 0x008fce0008400000 */
[----:B------:R-:W3:Y:S01]  /*0fa0*/  F2I.U32.TRUNC.NTZ R2, R2 ;  /* 0x0000000200027305 */ /* 0x000ee2000020f000 */
[----:B--2---:R-:W-:Y:S02]  /*0fb0*/  R2UR UR4, R3 ;  /* 0x00000000030472ca */ /* 0x004fe400000e0000 */
[----:B---3--:R-:W-:Y:S02]  /*0fc0*/  R2UR UR6, R2 ;  /* 0x00000000020672ca */ /* 0x008fe400000e0000 */
[----:B------:R-:W-:-:S09]  /*0fd0*/  PRMT R2, RZ, 0x7610, R2 ;  /* 0x00007610ff027816 */ /* 0x000fd20000000002 */
[----:B------:R-:W-:-:S04]  /*0fe0*/  UIADD3 UR5, UPT, UPT, -UR4, URZ, URZ ;  /* 0x000000ff04057290 */ /* 0x000fc8000fffe1ff */
[----:B------:R-:W-:Y:S02]  /*0ff0*/  UIMAD UR5, UR7, UR5, UR30 ;  /* 0x00000005070572a4 */ /* 0x000fe4000f8e021e */
[----:B------:R-:W-:-:S04]  /*1000*/  UIADD3 UR4, UPT, UPT, -UR6, URZ, URZ ;  /* 0x000000ff06047290 */ /* 0x000fc8000fffe1ff */
[----:B------:R-:W-:Y:S01]  /*1010*/  IMAD.U32 R48, RZ, RZ, UR5 ;  /* 0x00000005ff307e24 */ /* 0x000fe2000f8e00ff */
[----:B------:R-:W-:-:S06]  /*1020*/  UIMAD UR4, UR8, UR4, UR31 ;  /* 0x00000004080472a4 */ /* 0x000fcc000f8e021f */
[----:B------:R-:W-:Y:S01]  /*1030*/  IMAD.U32 R47, RZ, RZ, UR4 ;  /* 0x00000004ff2f7e24 */ /* 0x000fe2000f8e00ff */
[----:B-1----:R-:W-:Y:S06]  /*1040*/  BRA.U UP4, `(.L_x_17) ;  /* 0x00000001042c7547 */ /* 0x002fec000b800000 */
[----:B------:R-:W-:Y:S02]  /*1050*/  R2UR UR4, R47 ;  /* 0x000000002f0472ca */ /* 0x000fe400000e0000 */
[----:B------:R-:W-:-:S11]  /*1060*/  R2UR UR6, R48 ;  /* 0x00000000300672ca */ /* 0x000fd600000e0000 */
[----:B------:R-:W-:-:S04]  /*1070*/  UISETP.NE.AND UP0, UPT, UR4, URZ, UPT ;  /* 0x000000ff0400728c */ /* 0x000fc8000bf05270 */
[----:B------:R-:W-:-:S04]  /*1080*/  UISETP.EQ.OR UP0, UPT, UR6, URZ, !UP0 ;  /* 0x000000ff0600728c */ /* 0x000fc8000c702670 */
[----:B------:R-:W-:Y:S02]  /*1090*/  USEL UR5, URZ, 0x1, !UP0 ;  /* 0x00000001ff057887 */ /* 0x000fe4000c000000 */
[----:B------:R-:W-:-:S04]  /*10a0*/  UISETP.NE.AND UP0, UPT, UR4, URZ, UPT ;  /* 0x000000ff0400728c */ /* 0x000fc8000bf05270 */
[----:B------:R-:W-:Y:S02]  /*10b0*/  USEL UR4, URZ, 0x2, UP0 ;  /* 0x00000002ff047887 */ /* 0x000fe40008000000 */
[----:B------:R-:W-:-:S04]  /*10c0*/  UISETP.NE.AND UP0, UPT, UR6, 0x1, UPT ;  /* 0x000000010600788c */ /* 0x000fc8000bf05270 */
[----:B------:R-:W-:-:S04]  /*10d0*/  USEL UR4, UR4, 0x2, UP0 ;  /* 0x0000000204047887 */ /* 0x000fc80008000000 */
[----:B------:R-:W-:-:S06]  /*10e0*/  UIADD3 UR4, UPT, UPT, UR5, UR4, URZ ;  /* 0x0000000405047290 */ /* 0x000fcc000fffe0ff */
[----:B------:R-:W-:-:S07]  /*10f0*/  IMAD.U32 R2, RZ, RZ, UR4 ;  /* 0x00000004ff027e24 */ /* 0x000fce000f8e00ff */
.L_x_17:
[----:B------:R-:W1:Y:S01]  /*1100*/  S2UR UR36, SR_CTAID.Z ;  /* 0x00000000002479c3 */ /* 0x000e620000002700 */
[----:B------:R-:W-:-:S09]  /*1110*/  UISETP.GE.AND UP0, UPT, UR19, 0x1, UPT ;  /* 0x000000011300788c */ /* 0x000fd2000bf06270 */
[----:B------:R-:W-:Y:S05]  /*1120*/  BRA.U !UP0, `(.L_x_18) ;  /* 0x0000000108d47547 */ /* 0x000fea000b800000 */
[----:B------:R-:W2:Y:S01]  /*1130*/  LDCU.128 UR12, c[0x0][0xb10] ;  /* 0x00016200ff0c77ac */ /* 0x000ea20008000c00 */
[----:B------:R-:W3:Y:S01]  /*1140*/  LDCU UR20, c[0x0][0xb0c] ;  /* 0x00016180ff1477ac */ /* 0x000ee20008000800 */
[----:B------:R-:W4:Y:S01]  /*1150*/  LDCU UR6, c[0x0][0x370] ;  /* 0x00006e00ff0677ac */ /* 0x000f220008000800 */
[----:B------:R-:W1:Y:S01]  /*1160*/  LDCU UR7, c[0x0][0x374] ;  /* 0x00006e80ff0777ac */ /* 0x000e620008000800 */
[----:B------:R-:W1:Y:S01]  /*1170*/  LDCU UR21, c[0x0][0xb20] ;  /* 0x00016400ff1577ac */ /* 0x000e620008000800 */
[----:B--2---:R-:W-:Y:S02]  /*1180*/  UIMAD.WIDE.U32 UR4, UR30, UR12, URZ ;  /* 0x0000000c1e0472a5 */ /* 0x004fe4000f8e00ff */
[----:B---3--:R-:W-:Y:S01]  /*1190*/  UISETP.NE.AND UP0, UPT, UR20, 0x1, UPT ;  /* 0x000000011400788c */ /* 0x008fe2000bf05270 */
[----:B------:R-:W2:Y:S01]  /*11a0*/  LDCU.64 UR8, c[0x0][0xb28] ;  /* 0x00016500ff0877ac */ /* 0x000ea20008000a00 */
[----:B----4-:R-:W-:-:S03]  /*11b0*/  UIMAD.WIDE.U32 UR10, UR6, UR12, URZ ;  /* 0x0000000c060a72a5 */ /* 0x010fc6000f8e00ff */
[----:B------:R-:W-:Y:S01]  /*11c0*/  UMOV UR4, UR5 ;  /* 0x0000000500047c82 */ /* 0x000fe20008000000 */
[----:B------:R-:W-:Y:S02]  /*11d0*/  UISETP.NE.AND UP2, UPT, UR19, 0x1, UPT ;  /* 0x000000011300788c */ /* 0x000fe4000bf45270 */
[----:B------:R-:W-:Y:S01]  /*11e0*/  USHF.R.U32.HI UR4, URZ, UR13, UR4 ;  /* 0x0000000dff047299 */ /* 0x000fe20008011604 */
[----:B------:R-:W-:Y:S01]  /*11f0*/  UMOV UR10, UR11 ;  /* 0x0000000b000a7c82 */ /* 0x000fe20008000000 */
[----:B------:R-:W-:Y:S02]  /*1200*/  UIMAD.WIDE.U32 UR16, UR31, UR15, URZ ;  /* 0x0000000f1f1072a5 */ /* 0x000fe4000f8e00ff */
[----:B------:R-:W-:Y:S02]  /*1210*/  USEL UR5, UR30, UR4, !UP0 ;  /* 0x000000041e057287 */ /* 0x000fe4000c000000 */
[----:B------:R-:W-:Y:S02]  /*1220*/  @UP0 USHF.R.U32.HI UR6, URZ, UR13, UR10 ;  /* 0x0000000dff060299 */ /* 0x000fe4000801160a */
[----:B------:R-:W-:-:S02]  /*1230*/  UISETP.NE.AND UP0, UPT, UR14, 0x1, UPT ;  /* 0x000000010e00788c */ /* 0x000fc4000bf05270 */
[----:B-1----:R-:W-:Y:S02]  /*1240*/  UIMAD.WIDE.U32 UR10, UR7, UR15, URZ ;  /* 0x0000000f070a72a5 */ /* 0x002fe4000f8e00ff */
[----:B--2---:R-:W-:Y:S01]  /*1250*/  UIMAD.WIDE.U32 UR12, UR6, UR8, URZ ;  /* 0x00000008060c72a5 */ /* 0x004fe2000f8e00ff */
[----:B------:R-:W-:Y:S02]  /*1260*/  UMOV UR4, UR17 ;  /* 0x0000001100047c82 */ /* 0x000fe40008000000 */
[----:B------:R-:W-:Y:S02]  /*1270*/  USHF.R.U32.HI UR4, URZ, UR21, UR4 ;  /* 0x00000015ff047299 */ /* 0x000fe40008011604 */
[----:B------:R-:W-:Y:S02]  /*1280*/  UMOV UR10, UR11 ;  /* 0x0000000b000a7c82 */ /* 0x000fe40008000000 */
[----:B------:R-:W-:Y:S01]  /*1290*/  UMOV UR12, UR13 ;  /* 0x0000000d000c7c82 */ /* 0x000fe20008000000 */
[----:B------:R-:W-:-:S02]  /*12a0*/  @UP0 USHF.R.U32.HI UR7, URZ, UR21, UR10 ;  /* 0x00000015ff070299 */ /* 0x000fc4000801160a */
[----:B------:R-:W-:Y:S02]  /*12b0*/  USEL UR4, UR31, UR4, !UP0 ;  /* 0x000000041f047287 */ /* 0x000fe4000c000000 */
[----:B------:R-:W-:Y:S02]  /*12c0*/  UIMAD.WIDE.U32 UR10, UR7, UR8, URZ ;  /* 0x00000008070a72a5 */ /* 0x000fe4000f8e00ff */
[----:B------:R-:W-:Y:S02]  /*12d0*/  @UP2 USHF.R.U32.HI UR6, URZ, UR9, UR12 ;  /* 0x00000009ff062299 */ /* 0x000fe4000801160c */
[----:B------:R-:W-:-:S03]  /*12e0*/  UIMAD.WIDE.U32 UR12, UR4, UR8, URZ ;  /* 0x00000008040c72a5 */ /* 0x000fc6000f8e00ff */
[----:B------:R-:W-:Y:S02]  /*12f0*/  UMOV UR10, UR11 ;  /* 0x0000000b000a7c82 */ /* 0x000fe40008000000 */
[----:B------:R-:W-:Y:S02]  /*1300*/  @UP2 USHF.R.U32.HI UR7, URZ, UR9, UR10 ;  /* 0x00000009ff072299 */ /* 0x000fe4000801160a */
[----:B------:R-:W-:Y:S02]  /*1310*/  UIMAD UR10, UR6, UR19, URZ ;  /* 0x00000013060a72a4 */ /* 0x000fe4000f8e02ff */
[----:B------:R-:W-:-:S04]  /*1320*/  UIMAD UR7, UR7, UR19, URZ ;  /* 0x00000013070772a4 */ /* 0x000fc8000f8e02ff */
[----:B------:R-:W-:-:S03]  /*1330*/  UISETP.GE.AND UP0, UPT, UR4, UR7, UPT ;  /* 0x000000070400728c */ /* 0x000fc6000bf06270 */
[----:B------:R-:W-:Y:S01]  /*1340*/  UMOV UR7, UR13 ;  /* 0x0000000d00077c82 */ /* 0x000fe20008000000 */
[----:B------:R-:W-:Y:S02]  /*1350*/  UISETP.GE.OR UP0, UPT, UR5, UR10, UP0 ;  /* 0x0000000a0500728c */ /* 0x000fe40008706670 */
[----:B------:R-:W-:Y:S02]  /*1360*/  UIMAD.WIDE.U32 UR10, UR5, UR8, URZ ;  /* 0x00000008050a72a5 */ /* 0x000fe4000f8e00ff */
[----:B------:R-:W-:Y:S02]  /*1370*/  USHF.R.U32.HI UR7, URZ, UR9, UR7 ;  /* 0x00000009ff077299 */ /* 0x000fe40008011607 */
[----:B------:R-:W-:Y:S02]  /*1380*/  UIADD3 UR10, UPT, UPT, -UR4, URZ, URZ ;  /* 0x000000ff040a7290 */ /* 0x000fe4000fffe1ff */
[----:B------:R-:W-:Y:S02]  /*1390*/  USEL UR7, UR4, UR7, !UP2 ;  /* 0x0000000704077287 */ /* 0x000fe4000d000000 */
[----:B------:R-:W-:Y:S01]  /*13a0*/  UIMAD UR10, UR14, UR10, UR31 ;  /* 0x0000000a0e0a72a4 */ /* 0x000fe2000f8e021f */
[----:B------:R-:W-:Y:S01]  /*13b0*/  @!UP0 UMOV UR8, UR11 ;  /* 0x0000000b00088c82 */ /* 0x000fe20008000000 */
[----:B------:R-:W-:-:S02]  /*13c0*/  UIADD3 UR11, UPT, UPT, -UR5, URZ, URZ ;  /* 0x000000ff050b7290 */ /* 0x000fc4000fffe1ff */
[----:B------:R-:W-:Y:S02]  /*13d0*/  @!UP0 USHF.R.U32.HI UR8, URZ, UR9, UR8 ;  /* 0x00000009ff088299 */ /* 0x000fe40008011608 */
[----:B------:R-:W-:Y:S02]  /*13e0*/  UIADD3 UR9, UPT, UPT, -UR7, URZ, URZ ;  /* 0x000000ff07097290 */ /* 0x000fe4000fffe1ff */
[----:B------:R-:W-:Y:S02]  /*13f0*/  @!UP0 USEL UR8, UR5, UR8, !UP2 ;  /* 0x0000000805088287 */ /* 0x000fe4000d000000 */
[----:B------:R-:W-:Y:S02]  /*1400*/  UIMAD UR9, UR19, UR9, UR4 ;  /* 0x00000009130972a4 */ /* 0x000fe4000f8e0204 */
[----:B------:R-:W-:Y:S02]  /*1410*/  @!UP0 UIADD3 UR7, UPT, UPT, UR7, -UR8, URZ ;  /* 0x8000000807078290 */ /* 0x000fe4000fffe0ff */
[----:B------:R-:W-:-:S02]  /*1420*/  @!UP0 UIMAD UR6, UR9, UR6, UR8 ;  /* 0x00000006090682a4 */ /* 0x000fc4000f8e0208 */
[----:B------:R-:W-:Y:S02]  /*1430*/  @!UP0 UIMAD UR4, UR7, UR19, UR5 ;  /* 0x00000013070482a4 */ /* 0x000fe4000f8e0205 */
[----:B------:R-:W-:Y:S02]  /*1440*/  UIMAD UR30, UR20, UR11, UR30 ;  /* 0x0000000b141e72a4 */ /* 0x000fe4000f8e021e */
[----:B------:R-:W-:Y:S01]  /*1450*/  UIMAD UR31, UR4, UR14, UR10 ;  /* 0x0000000e041f72a4 */ /* 0x000fe2000f8e020a */
[----:B------:R-:W-:Y:S02]  /*1460*/  @!UP0 UMOV UR5, UR6 ;  /* 0x0000000600058c82 */ /* 0x000fe40008000000 */
[----:B------:R-:W-:-:S12]  /*1470*/  UIMAD UR30, UR5, UR20, UR30 ;  /* 0x00000014051e72a4 */ /* 0x000fd8000f8e021e */
.L_x_18:
[----:B------:R-:W-:-:S09]  /*1480*/  UISETP.NE.AND UP0, UPT, UR22, 0x1, UPT ;  /* 0x000000011600788c */ /* 0x000fd2000bf05270 */
[----:B------:R-:W-:Y:S05]  /*1490*/  BRA.U UP0, `(.L_x_19) ;  /* 0x0000000100407547 */ /* 0x000fea000b800000 */
[----:B------:R-:W2:Y:S01]  /*14a0*/  LDCU.128 UR8, c[0x0][0xb10] ;  /* 0x00016200ff0877ac */ /* 0x000ea20008000c00 */
[----:B------:R-:W3:Y:S01]  /*14b0*/  LDCU UR12, c[0x0][0xb0c] ;  /* 0x00016180ff0c77ac */ /* 0x000ee20008000800 */
[----:B------:R-:W4:Y:S01]  /*14c0*/  LDCU UR13, c[0x0][0xb20] ;  /* 0x00016400ff0d77ac */ /* 0x000f220008000800 */
[----:B--2---:R-:W-:Y:S02]  /*14d0*/  UIMAD.WIDE.U32 UR4, UR30, UR8, URZ ;  /* 0x000000081e0472a5 */ /* 0x004fe4000f8e00ff */
[----:B------:R-:W-:Y:S02]  /*14e0*/  UIMAD.WIDE.U32 UR6, UR31, UR11, URZ ;  /* 0x0000000b1f0672a5 */ /* 0x000fe4000f8e00ff */
[----:B---3--:R-:W-:Y:S02]  /*14f0*/  UISETP.NE.AND UP0, UPT, UR12, 0x1, UPT ;  /* 0x000000010c00788c */ /* 0x008fe4000bf05270 */
[----:B------:R-:W-:-:S03]  /*1500*/  USHF.R.U32.HI UR5, URZ, UR9, UR5 ;  /* 0x00000009ff057299 */ /* 0x000fc60008011605 */
[----:B------:R-:W-:Y:S01]  /*1510*/  UMOV UR4, UR7 ;  /* 0x0000000700047c82 */ /* 0x000fe20008000000 */
[----:B------:R-:W-:Y:S02]  /*1520*/  USEL UR5, UR30, UR5, !UP0 ;  /* 0x000000051e057287 */ /* 0x000fe4000c000000 */
[----:B------:R-:W-:Y:S02]  /*1530*/  UISETP.NE.AND UP0, UPT, UR10, 0x1, UPT ;  /* 0x000000010a00788c */ /* 0x000fe4000bf05270 */
[----:B----4-:R-:W-:-:S04]  /*1540*/  USHF.R.U32.HI UR4, URZ, UR13, UR4 ;  /* 0x0000000dff047299 */ /* 0x010fc80008011604 */
[----:B------:R-:W-:-:S04]  /*1550*/  USEL UR4, UR31, UR4, !UP0 ;  /* 0x000000041f047287 */ /* 0x000fc8000c000000 */
[----:B------:R-:W-:Y:S02]  /*1560*/  UIADD3 UR6, UPT, UPT, UR5, -UR4, URZ ;  /* 0x8000000405067290 */ /* 0x000fe4000fffe0ff */
[----:B------:R-:W-:Y:S02]  /*1570*/  UIADD3 UR4, UPT, UPT, -UR5, UR4, URZ ;  /* 0x0000000405047290 */ /* 0x000fe4000fffe1ff */
[----:B------:R-:W-:Y:S02]  /*1580*/  UIMAD UR31, UR6, UR10, UR31 ;  /* 0x0000000a061f72a4 */ /* 0x000fe4000f8e021f */
[----:B------:R-:W-:-:S12]  /*1590*/  UIMAD UR30, UR4, UR12, UR30 ;  /* 0x0000000c041e72a4 */ /* 0x000fd8000f8e021e */
.L_x_19:
[----:B------:R-:W-:Y:S01]  /*15a0*/  UISETP.NE.AND UP0, UPT, UR18, 0x2, UPT ;  /* 0x000000021200788c */ /* 0x000fe2000bf05270 */
[----:B------:R-:W-:Y:S09]  /*15b0*/  BRA.U !UP5, `(.L_x_20) ;  /* 0x000000010d0c7547 */ /* 0x000ff2000b800000 */
[----:B------:R-:W-:Y:S01]  /*15c0*/  UCGABAR_WAIT ;  /* 0x0000000000007dc7 */ /* 0x000fe20008000000 */
[----:B------:R-:W-:Y:S01]  /*15d0*/  CCTL.IVALL ;  /* 0x00000000ff00798f */ /* 0x000fe20002000000 */
[----:B------:R-:W-:Y:S05]  /*15e0*/  BRA `(.L_x_21) ;  /* 0x0000000000047947 */ /* 0x000fea0003800000 */
.L_x_20:
[----:B------:R-:W-:Y:S06]  /*15f0*/  BAR.SYNC.DEFER_BLOCKING 0x0 ;  /* 0x0000000000007b1d */ /* 0x000fec0000010000 */
.L_x_21:
[----:B------:R-:W-:Y:S05]  /*1600*/  BRA.U UP0, `(.L_x_22) ;  /* 0x0000001100c87547 */ /* 0x000fea000b800000 */
[----:B------:R-:W2:Y:S01]  /*1610*/  LDCU UR6, c[0x0][0x38c] ;  /* 0x00007180ff0677ac */ /* 0x000ea20008000800 */
[----:B------:R-:W3:Y:S01]  /*1620*/  S2UR UR7, SR_CgaCtaId ;  /* 0x00000000000779c3 */ /* 0x000ee20000008800 */
[----:B------:R-:W-:Y:S01]  /*1630*/  PLOP3.LUT P1, PT, PT, PT, UP3, 0x80, 0x8 ;  /* 0x000000000008781c */ /* 0x000fe20003f2f038 */
[----:B------:R-:W-:Y:S01]  /*1640*/  IMAD.MOV.U32 R12, RZ, RZ, 0x1 ;  /* 0x00000001ff0c7424 */ /* 0x000fe200078e00ff */
[----:B------:R-:W-:Y:S01]  /*1650*/  UMOV UR13, 0x400 ;  /* 0x00000400000d7882 */ /* 0x000fe20000000000 */
[----:B------:R-:W-:Y:S01]  /*1660*/  UISETP.NE.AND UP1, UPT, UR18, URZ, UPT ;  /* 0x000000ff1200728c */ /* 0x000fe2000bf25270 */
[----:B------:R-:W-:Y:S01]  /*1670*/  ISETP.EQ.OR P2, PT, R0, RZ, P3 ;  /* 0x000000ff0000720c */ /* 0x000fe20001f42670 */
[----:B------:R-:W-:Y:S01]  /*1680*/  USEL UR24, URZ, 0x1, UP6 ;  /* 0x00000001ff187887 */ /* 0x000fe2000b000000 */
[----:B------:R-:W-:Y:S02]  /*1690*/  PLOP3.LUT P1, PT, P1, PT, PT, 0x8, 0x80 ;  /* 0x000000000080781c */ /* 0x000fe40000f2e170 */
[----:B------:R-:W-:Y:S01]  /*16a0*/  CS2R R10, SRZ ;  /* 0x00000000000a7805 */ /* 0x000fe2000001ff00 */
[----:B------:R-:W-:Y:S01]  /*16b0*/  IMAD.MOV.U32 R9, RZ, RZ, RZ ;  /* 0x000000ffff097224 */ /* 0x000fe200078e00ff */
[----:B------:R-:W4:Y:S01]  /*16c0*/  LDCU UR39, c[0x0][0x370] ;  /* 0x00006e00ff2777ac */ /* 0x000f220008000800 */
[----:B------:R-:W-:Y:S01]  /*16d0*/  IMAD.MOV.U32 R8, RZ, RZ, 0x1 ;  /* 0x00000001ff087424 */ /* 0x000fe200078e00ff */
[----:B------:R-:W1:Y:S01]  /*16e0*/  LDCU.64 UR28, c[0x0][0x348] ;  /* 0x00006900ff1c77ac */ /* 0x000e620008000a00 */
[----:B--2---:R-:W-:-:S02]  /*16f0*/  UIADD3 UR5, UPT, UPT, UR6, 0x1f, URZ ;  /* 0x0000001f06057890 */ /* 0x004fc4000fffe0ff */
[----:B------:R-:W-:Y:S02]  /*1700*/  UIADD3 UR45, UPT, UPT, UR6, 0x3e, URZ ;  /* 0x0000003e062d7890 */ /* 0x000fe4000fffe0ff */
[----:B------:R-:W-:Y:S02]  /*1710*/  USHF.R.S32.HI UR4, URZ, 0x1f, UR5 ;  /* 0x0000001fff047899 */ /* 0x000fe40008011405 */
[----:B---3--:R-:W-:Y:S02]  /*1720*/  USHF.L.U32 UR25, UR7, 0xc, URZ ;  /* 0x0000000c07197899 */ /* 0x008fe400080006ff */
[----:B------:R-:W-:Y:S02]  /*1730*/  ULEA.HI UR4, UR4, UR5, URZ, 0x5 ;  /* 0x0000000504047291 */ /* 0x000fe4000f8f28ff */
[----:B------:R-:W-:Y:S02]  /*1740*/  UIADD3 UR5, UPT, UPT, UR6, -0x1, URZ ;  /* 0xffffffff06057890 */ /* 0x000fe4000fffe0ff */
[----:B------:R-:W-:-:S02]  /*1750*/  USHF.R.S32.HI UR41, URZ, 0x5, UR4 ;  /* 0x00000005ff297899 */ /* 0x000fc40008011404 */
[----:B------:R-:W-:Y:S02]  /*1760*/  UISETP.GE.U32.AND UP2, UPT, UR5, -0x3f, UPT ;  /* 0xffffffc10500788c */ /* 0x000fe4000bf46070 */
[----:B------:R-:W-:Y:S02]  /*1770*/  UISETP.LT.U32.AND UP0, UPT, UR41, 0x4, UPT ;  /* 0x000000042900788c */ /* 0x000fe4000bf01070 */
[----:B------:R-:W-:Y:S02]  /*1780*/  USHF.L.U32 UR44, UR7, 0x6, URZ ;  /* 0x00000006072c7899 */ /* 0x000fe400080006ff */
[----:B------:R-:W-:Y:S02]  /*1790*/  USEL UR40, UR41, 0x4, UP0 ;  /* 0x0000000429287887 */ /* 0x000fe40008000000 */
[----:B------:R-:W-:Y:S02]  /*17a0*/  ULOP3.LUT UR25, UR25, 0x1000, URZ, 0xc0, !UPT ;  /* 0x0000100019197892 */ /* 0x000fe4000f8ec0ff */
[----:B------:R-:W-:-:S02]  /*17b0*/  UIADD3 UR21, UPT, UPT, UR40, -0x1, URZ ;  /* 0xffffffff28157890 */ /* 0x000fc4000fffe0ff */
[----:B------:R-:W-:Y:S02]  /*17c0*/  ULEA UR13, UR7, UR13, 0x18 ;  /* 0x0000000d070d7291 */ /* 0x000fe4000f8ec0ff */
[----:B------:R-:W-:Y:S01]  /*17d0*/  @UP2 UIADD3 UR21, UPT, UPT, UR40, URZ, URZ ;  /* 0x000000ff28152290 */ /* 0x000fe2000fffe0ff */
[----:B------:R-:W2:Y:S01]  /*17e0*/  LDCU UR38, c[0x0][0x374] ;  /* 0x00006e80ff2677ac */ /* 0x000ea20008000800 */
[----:B------:R-:W-:Y:S02]  /*17f0*/  ULOP3.LUT UR44, UR44, 0x40, URZ, 0xc0, !UPT ;  /* 0x000000402c2c7892 */ /* 0x000fe4000f8ec0ff */
[----:B------:R-:W-:Y:S02]  /*1800*/  USEL UR24, UR24, 0x2, UP1 ;  /* 0x0000000218187887 */ /* 0x000fe40008800000 */
[----:B------:R-:W-:Y:S02]  /*1810*/  UIADD3 UR25, UPT, UPT, UR13, 0x8400, UR25 ;  /* 0x000084000d197890 */ /* 0x000fe4000fffe019 */
[----:B------:R-:W-:-:S02]  /*1820*/  UIADD3 UR43, UPT, UPT, UR41, -UR40, URZ ;  /* 0x80000028292b7290 */ /* 0x000fc4000fffe0ff */
[----:B------:R-:W-:Y:S01]  /*1830*/  UIADD3 UR21, UPT, UPT, UR21, 0x1, URZ ;  /* 0x0000000115157890 */ /* 0x000fe2000fffe0ff */
[----:B-1--4-:R-:W-:-:S11]  /*1840*/  UMOV UR5, URZ ;  /* 0x000000ff00057c82 */ /* 0x012fd60008000000 */
.L_x_42:
[----:B------:R-:W1:Y:S02]  /*1850*/  S2UR UR4, SR_CgaCtaId ;  /* 0x00000000000479c3 */ /* 0x000e640000008800 */
[----:B-1----:R-:W-:-:S09]  /*1860*/  UISETP.NE.AND UP0, UPT, UR4, URZ, UPT ;  /* 0x000000ff0400728c */ /* 0x002fd2000bf05270 */
[----:B------:R-:W-:Y:S05]  /*1870*/  BRA.U UP0, `(.L_x_23) ;  /* 0x0000000100287547 */ /* 0x000fea000b800000 */
[----:B------:R-:W-:Y:S02]  /*1880*/  LEA R0, R9, UR13, 0x3 ;  /* 0x0000000d09007c11 */ /* 0x000fe4000f8e18ff */
[----:B------:R-:W-:-:S04]  /*1890*/  SHF.L.U32 R2, R8, 0x1f, RZ ;  /* 0x0000001f08027819 */ /* 0x000fc800000006ff */
[----:B------:R-:W1:Y:S02]  /*18a0*/  SYNCS.PHASECHK.TRANS64.TRYWAIT P0, [R0+URZ+0x100], R2 ;  /* 0x00010002000075a7 */ /* 0x000e6400080011ff */
[----:B-1----:R-:W-:Y:S05]  /*18b0*/  @!P0 BRA `(.L_x_24) ;  /* 0x0000006c001c8947 */ /* 0x002fea0003800000 */
.L_x_138:
[----:B------:R-:W-:Y:S01]  /*18c0*/  VIADD R9, R9, 0x1 ;  /* 0x0000000109097836 */ /* 0x000fe20000000000 */
[----:B------:R1:W-:Y:S04]  /*18d0*/  SYNCS.ARRIVE.TRANS64.A1T0 RZ, [R0+URZ+0xf0], RZ ;  /* 0x0000f0ff00ff79a7 */ /* 0x0003e800081000ff */
[----:B------:R-:W-:-:S04]  /*18e0*/  ISETP.NE.AND P0, PT, R9, 0x2, PT ;  /* 0x000000020900780c */ /* 0x000fc80003f05270 */
[----:B------:R-:W-:Y:S02]  /*18f0*/  SEL R9, R9, RZ, P0 ;  /* 0x000000ff09097207 */ /* 0x000fe40000000000 */
[----:B-1----:R-:W-:-:S04]  /*1900*/  SEL R0, RZ, 0x1, P0 ;  /* 0x00000001ff007807 */ /* 0x002fc80000000000 */
[----:B------:R-:W-:-:S07]  /*1910*/  LOP3.LUT R8, R8, R0, RZ, 0x3c, !PT ;  /* 0x0000000008087212 */ /* 0x000fce00078e3cff */
.L_x_23:
[----:B------:R-:W-:Y:S01]  /*1920*/  ULEA UR4, UR5, UR13, 0x3 ;  /* 0x0000000d05047291 */ /* 0x000fe2000f8e18ff */
[----:B------:R-:W-:Y:S01]  /*1930*/  SHF.L.U32 R0, R12, 0x1f, RZ ;  /* 0x0000001f0c007819 */ /* 0x000fe200000006ff */
[----:B------:R-:W-:Y:S02]  /*1940*/  UISETP.GE.U32.AND UP0, UPT, UR45, 0x3f, UPT ;  /* 0x0000003f2d00788c */ /* 0x000fe4000bf06070 */
[----:B------:R-:W-:Y:S02]  /*1950*/  USHF.L.U32 UR35, UR30, 0x6, URZ ;  /* 0x000000061e237899 */ /* 0x000fe400080006ff */
[----:B------:R-:W-:Y:S01]  /*1960*/  ULEA UR19, UR31, UR44, 0x7 ;  /* 0x0000002c1f137291 */ /* 0x000fe2000f8e38ff */
[----:B------:R-:W-:Y:S02]  /*1970*/  UMOV UR6, URZ ;  /* 0x000000ff00067c82 */ /* 0x000fe40008000000 */
[----:B------:R1:W3:Y:S02]  /*1980*/  SYNCS.PHASECHK.TRANS64.TRYWAIT P0, [UR4+0x20], R0 ;  /* 0x00002000ff0075a7 */ /* 0x0002e40008001104 */
[----:B------:R-:W-:Y:S07]  /*1990*/  BRA.U !UP0, `(.L_x_25) ;  /* 0x0000000108b87547 */ /* 0x000fee000b800000 */
[----:B------:R-:W-:Y:S01]  /*19a0*/  UMOV UR10, URZ ;  /* 0x000000ff000a7c82 */ /* 0x000fe20008000000 */
[----:B------:R-:W-:-:S05]  /*19b0*/  UMOV UR4, UR5 ;  /* 0x0000000500047c82 */ /* 0x000fca0008000000 */
.L_x_31:
[----:B------:R-:W-:Y:S01]  /*19c0*/  ULEA UR33, UR4, UR13, 0x3 ;  /* 0x0000000d04217291 */ /* 0x000fe2000f8e18ff */
[----:B---3--:R-:W-:Y:S01]  /*19d0*/  @!P3 MOV R2, 0x3000 ;  /* 0x000030000002b802 */ /* 0x008fe20000000f00 */
[----:B-1-34-:R-:W-:Y:S10]  /*19e0*/  @P0 BRA `(.L_x_26) ;  /* 0x00000000000c0947 */ /* 0x01aff40003800000 */
[----:B------:R-:W-:-:S04]  /*19f0*/  SHF.L.U32 R3, R12, 0x1f, RZ ;  /* 0x0000001f0c037819 */ /* 0x000fc800000006ff */
[----:B------:R-:W3:Y:S02]  /*1a00*/  SYNCS.PHASECHK.TRANS64.TRYWAIT P0, [UR33+0x20], R3 ;  /* 0x00002003ff0075a7 */ /* 0x000ee40008001121 */
[----:B---3--:R-:W-:Y:S05]  /*1a10*/  @!P0 BRA `(.L_x_27) ;  /* 0x0000006800d88947 */ /* 0x008fea0003800000 */
.L_x_26:
[----:B------:R3:W-:Y:S01]  /*1a20*/  @!P3 SYNCS.ARRIVE.TRANS64 RZ, [UR33], R2 ;  /* 0x00000002ffffb9a7 */ /* 0x0007e20008000021 */
[----:B------:R-:W-:-:S04]  /*1a30*/  ULOP3.LUT UR5, UR24, 0x2, URZ, 0xfc, !UPT ;  /* 0x0000000218057892 */ /* 0x000fc8000f8efcff */
[----:B------:R-:W-:-:S09]  /*1a40*/  UISETP.NE.AND UP0, UPT, UR5, 0x2, UPT ;  /* 0x000000020500788c */ /* 0x000fd2000bf05270 */
[----:B------:R-:W-:Y:S05]  /*1a50*/  BRA.U UP0, `(.L_x_28) ;  /* 0x0000000100047547 */ /* 0x000fea000b800000 */
[----:B--2---:R-:W-:Y:S05]  /*1a60*/  BPT.TRAP 0x1 ;  /* 0x000000040000795c */ /* 0x004fea0000300000 */
.L_x_28:
[----:B------:R-:W-:Y:S04]  /*1a70*/  BSSY.RECONVERGENT B0, `(.L_x_29) ;  /* 0x0000003000007945 */ /* 0x000fe80003800200 */
[----:B------:R-:W-:Y:S05]  /*1a80*/  @P2 BRA `(.L_x_30) ;  /* 0x0000000000042947 */ /* 0x000fea0003800000 */
[----:B--2---:R-:W-:Y:S05]  /*1a90*/  BPT.TRAP 0x1 ;  /* 0x000000040000795c */ /* 0x004fea0000300000 */
.L_x_30:
[----:B--2---:R-:W-:Y:S05]  /*1aa0*/  BSYNC.RECONVERGENT B0 ;  /* 0x0000000000007941 */ /* 0x004fea0003800200 */
.L_x_29:
[----:B------:R-:W-:Y:S02]  /*1ab0*/  UIADD3 UR5, UPT, UPT, UR4, 0x1, URZ ;  /* 0x0000000104057890 */ /* 0x000fe4000fffe0ff */
[----:B------:R-:W-:Y:S02]  /*1ac0*/  USHF.L.U32 UR34, UR10, 0x5, URZ ;  /* 0x000000050a227899 */ /* 0x000fe400080006ff */
[----:B------:R-:W-:Y:S02]  /*1ad0*/  UISETP.NE.AND UP0, UPT, UR5, 0x4, UPT ;  /* 0x000000040500788c */ /* 0x000fe4000bf05270 */
[----:B------:R-:W-:Y:S02]  /*1ae0*/  UIADD3 UR10, UPT, UPT, UR10, 0x1, URZ ;  /* 0x000000010a0a7890 */ /* 0x000fe4000fffe0ff */
[----:B------:R-:W-:Y:S02]  /*1af0*/  USEL UR7, URZ, 0x1, UP0 ;  /* 0x00000001ff077887 */ /* 0x000fe40008000000 */
[----:B------:R-:W-:-:S02]  /*1b00*/  USEL UR5, UR5, URZ, UP0 ;  /* 0x000000ff05057287 */ /* 0x000fc40008000000 */
[----:B------:R-:W-:Y:S02]  /*1b10*/  ULEA UR32, UR4, UR13, 0xc ;  /* 0x0000000d04207291 */ /* 0x000fe4000f8e60ff */
[----:B------:R-:W-:Y:S01]  /*1b20*/  ULEA UR6, UR5, UR13, 0x3 ;  /* 0x0000000d05067291 */ /* 0x000fe2000f8e18ff */
[----:B------:R-:W-:Y:S01]  /*1b30*/  LOP3.LUT R12, R12, UR7, RZ, 0x3c, !PT ;  /* 0x000000070c0c7c12 */ /* 0x000fe2000f8e3cff */
[----:B------:R-:W-:Y:S02]  /*1b40*/  UIADD3 UR8, UP1, UPT, UR28, 0x80, URZ ;  /* 0x000000801c087890 */ /* 0x000fe4000ff3e0ff */
[----:B------:R-:W-:Y:S01]  /*1b50*/  UIADD3 UR32, UPT, UPT, UR32, 0x4400, URZ ;  /* 0x0000440020207890 */ /* 0x000fe2000fffe0ff */
[----:B-1----:R-:W-:Y:S01]  /*1b60*/  SHF.L.U32 R0, R12, 0x1f, RZ ;  /* 0x0000001f0c007819 */ /* 0x002fe200000006ff */
[----:B------:R-:W-:Y:S02]  /*1b70*/  UIADD3.X UR9, UPT, UPT, URZ, UR29, URZ, UP1, !UPT ;  /* 0x0000001dff097290 */ /* 0x000fe40008ffe4ff */
[----:B------:R-:W-:Y:S01]  /*1b80*/  ULEA UR16, UR4, UR25, 0xd ;  /* 0x0000001904107291 */ /* 0x000fe2000f8e68ff */
[----:B------:R4:W1:Y:S01]  /*1b90*/  SYNCS.PHASECHK.TRANS64.TRYWAIT P0, [UR6+0x20], R0 ;  /* 0x00002000ff0075a7 */ /* 0x0008620008001106 */
[----:B------:R-:W-:Y:S01]  /*1ba0*/  UIADD3 UR6, UP0, UPT, UR28, 0x180, URZ ;  /* 0x000001801c067890 */ /* 0x000fe2000ff1e0ff */
[----:B------:R-:W-:Y:S01]  /*1bb0*/  UMOV UR14, 0x0 ;  /* 0x00000000000e7882 */ /* 0x000fe20000000000 */
[----:B------:R-:W-:-:S02]  /*1bc0*/  UMOV UR15, 0x10000000 ;  /* 0x10000000000f7882 */ /* 0x000fc40000000000 */
[----:B------:R-:W-:Y:S01]  /*1bd0*/  UIADD3.X UR7, UPT, UPT, URZ, UR29, URZ, UP0, !UPT ;  /* 0x0000001dff077290 */ /* 0x000fe200087fe4ff */
[----:B------:R-:W-:Y:S01]  /*1be0*/  UTMALDG.3D [UR32], [UR8], desc[UR14] ;  /* 0x00000e20080075b4 */ /* 0x000fe20008011000 */
[----:B------:R-:W-:Y:S01]  /*1bf0*/  UISETP.NE.AND UP0, UPT, UR10, UR21, UPT ;  /* 0x000000150a00728c */ /* 0x000fe2000bf05270 */
[----:B------:R-:W-:Y:S01]  /*1c00*/  UMOV UR4, 0x30000 ;  /* 0x0003000000047882 */ /* 0x000fe20000000000 */
[----:B------:R-:W-:Y:S01]  /*1c10*/  UMOV UR20, UR36 ;  /* 0x0000002400147c82 */ /* 0x000fe20008000000 */
[----:B------:R-:W-:Y:S01]  /*1c20*/  UMOV UR17, UR33 ;  /* 0x0000002100117c82 */ /* 0x000fe20008000000 */
[----:B------:R-:W-:-:S03]  /*1c30*/  UMOV UR18, UR34 ;  /* 0x0000002200127c82 */ /* 0x000fc60008000000 */
[----:B------:R2:W-:Y:S02]  /*1c40*/  UTMALDG.3D.MULTICAST [UR16], [UR6], UR4, desc[UR14] ;  /* 0x00000e10060073b4 */ /* 0x0005e40008011804 */
[----:B--2---:R-:W-:Y:S01]  /*1c50*/  UMOV UR6, UR21 ;  /* 0x0000001500067c82 */ /* 0x004fe20008000000 */
[----:B------:R-:W-:Y:S01]  /*1c60*/  UMOV UR4, UR5 ;  /* 0x0000000500047c82 */ /* 0x000fe20008000000 */
[----:B------:R-:W-:Y:S05]  /*1c70*/  BRA.U UP0, `(.L_x_31) ;  /* 0xfffffffd00507547 */ /* 0x000fea000b83ffff */
.L_x_25:
[----:B------:R-:W-:Y:S01]  /*1c80*/  ULEA UR4, UR5, UR13, 0x3 ;  /* 0x0000000d05047291 */ /* 0x000fe2000f8e18ff */
[----:B-1--4-:R-:W-:Y:S01]  /*1c90*/  SHF.L.U32 R0, R12, 0x1f, RZ ;  /* 0x0000001f0c007819 */ /* 0x012fe200000006ff */
[----:B------:R-:W-:Y:S01]  /*1ca0*/  @!P1 SYNCS.ARRIVE.TRANS64.A1T0 RZ, [UR13+0x88], RZ ;  /* 0x000088ffffff99a7 */ /* 0x000fe2000810000d */
[----:B------:R-:W-:-:S06]  /*1cb0*/  UISETP.GT.AND UP0, UPT, UR41, UR40, UPT ;  /* 0x000000282900728c */ /* 0x000fcc000bf04270 */
[----:B---3--:R1:W3:Y:S03]  /*1cc0*/  SYNCS.PHASECHK.TRANS64.TRYWAIT P0, [UR4+0x20], R0 ;  /* 0x00002000ff0075a7 */ /* 0x0082e60008001104 */
[----:B------:R-:W-:Y:S05]  /*1cd0*/  BRA.U !UP0, `(.L_x_32) ;  /* 0x0000000108bc7547 */ /* 0x000fea000b800000 */
[----:B------:R-:W-:Y:S01]  /*1ce0*/  UIADD3 UR26, UPT, UPT, UR43, UR6, URZ ;  /* 0x000000062b1a7290 */ /* 0x000fe2000fffe0ff */
[----:B------:R-:W-:-:S11]  /*1cf0*/  UMOV UR4, UR5 ;  /* 0x0000000500047c82 */ /* 0x000fd60008000000 */
.L_x_38:
[----:B------:R-:W-:Y:S01]  /*1d00*/  ULEA UR9, UR4, UR13, 0x3 ;  /* 0x0000000d04097291 */ /* 0x000fe2000f8e18ff */
[----:B---3--:R-:W-:Y:S01]  /*1d10*/  @!P3 MOV R2, 0x3000 ;  /* 0x000030000002b802 */ /* 0x008fe20000000f00 */
[----:B-1-3--:R-:W-:Y:S10]  /*1d20*/  @P0 BRA `(.L_x_33) ;  /* 0x00000000000c0947 */ /* 0x00aff40003800000 */
[----:B------:R-:W-:-:S04]  /*1d30*/  SHF.L.U32 R3, R12, 0x1f, RZ ;  /* 0x0000001f0c037819 */ /* 0x000fc800000006ff */
[----:B------:R-:W3:Y:S02]  /*1d40*/  SYNCS.PHASECHK.TRANS64.TRYWAIT P0, [UR9+0x20], R3 ;  /* 0x00002003ff0075a7 */ /* 0x000ee40008001109 */
[----:B---3--:R-:W-:Y:S05]  /*1d50*/  @!P0 BRA `(.L_x_34) ;  /* 0x0000006800208947 */ /* 0x008fea0003800000 */
.L_x_33:
[----:B------:R3:W-:Y:S01]  /*1d60*/  @!P3 SYNCS.ARRIVE.TRANS64 RZ, [UR9], R2 ;  /* 0x00000002ffffb9a7 */ /* 0x0007e20008000009 */
[----:B------:R-:W-:-:S04]  /*1d70*/  ULOP3.LUT UR5, UR24, 0x2, URZ, 0xfc, !UPT ;  /* 0x0000000218057892 */ /* 0x000fc8000f8efcff */
[----:B------:R-:W-:-:S09]  /*1d80*/  UISETP.NE.AND UP0, UPT, UR5, 0x2, UPT ;  /* 0x000000020500788c */ /* 0x000fd2000bf05270 */
[----:B------:R-:W-:Y:S05]  /*1d90*/  BRA.U UP0, `(.L_x_35) ;  /* 0x0000000100047547 */ /* 0x000fea000b800000 */
[----:B--2---:R-:W-:Y:S05]  /*1da0*/  BPT.TRAP 0x1 ;  /* 0x000000040000795c */ /* 0x004fea0000300000 */
.L_x_35:
[----:B------:R-:W-:Y:S04]  /*1db0*/  BSSY.RECONVERGENT B0, `(.L_x_36) ;  /* 0x0000003000007945 */ /* 0x000fe80003800200 */
[----:B------:R-:W-:Y:S05]  /*1dc0*/  @P2 BRA `(.L_x_37) ;  /* 0x0000000000042947 */ /* 0x000fea0003800000 */
[----:B--2---:R-:W-:Y:S05]  /*1dd0*/  BPT.TRAP 0x1 ;  /* 0x000000040000795c */ /* 0x004fea0000300000 */
.L_x_37:
[----:B--2---:R-:W-:Y:S05]  /*1de0*/  BSYNC.RECONVERGENT B0 ;  /* 0x0000000000007941 */ /* 0x004fea0003800200 */
.L_x_36:
[----:B------:R-:W-:Y:S02]  /*1df0*/  UIADD3 UR5, UPT, UPT, UR4, 0x1, URZ ;  /* 0x0000000104057890 */ /* 0x000fe4000fffe0ff */
[----:B------:R-:W-:Y:S02]  /*1e00*/  UIADD3 UR14, UP1, UPT, UR28, 0x80, URZ ;  /* 0x000000801c0e7890 */ /* 0x000fe4000ff3e0ff */
[----:B------:R-:W-:Y:S02]  /*1e10*/  UISETP.NE.AND UP0, UPT, UR5, 0x4, UPT ;  /* 0x000000040500788c */ /* 0x000fe4000bf05270 */
[----:B------:R-:W-:Y:S02]  /*1e20*/  USHF.L.U32 UR10, UR6, 0x5, URZ ;  /* 0x00000005060a7899 */ /* 0x000fe400080006ff */
[----:B------:R-:W-:Y:S02]  /*1e30*/  USEL UR8, URZ, 0x1, UP0 ;  /* 0x00000001ff087887 */ /* 0x000fe40008000000 */
[----:B------:R-:W-:-:S02]  /*1e40*/  USEL UR5, UR5, URZ, UP0 ;  /* 0x000000ff05057287 */ /* 0x000fc40008000000 */
[----:B------:R-:W-:Y:S02]  /*1e50*/  UIADD3 UR22, UP0, UPT, UR28, 0x180, URZ ;  /* 0x000001801c167890 */ /* 0x000fe4000ff1e0ff */
[----:B------:R-:W-:Y:S01]  /*1e60*/  LOP3.LUT R12, R12, UR8, RZ, 0x3c, !PT ;  /* 0x000000080c0c7c12 */ /* 0x000fe2000f8e3cff */
[----:B------:R-:W-:Y:S02]  /*1e70*/  ULEA UR8, UR4, UR13, 0xc ;  /* 0x0000000d04087291 */ /* 0x000fe4000f8e60ff */
[----:B------:R-:W-:Y:S01]  /*1e80*/  ULEA UR7, UR5, UR13, 0x3 ;  /* 0x0000000d05077291 */ /* 0x000fe2000f8e18ff */
[----:B-1----:R-:W-:Y:S01]  /*1e90*/  SHF.L.U32 R0, R12, 0x1f, RZ ;  /* 0x0000001f0c007819 */ /* 0x002fe200000006ff */
[----:B------:R-:W-:Y:S02]  /*1ea0*/  UIADD3 UR8, UPT, UPT, UR8, 0x4400, URZ ;  /* 0x0000440008087890 */ /* 0x000fe4000fffe0ff */
[----:B------:R-:W-:Y:S02]  /*1eb0*/  UIADD3.X UR15, UPT, UPT, URZ, UR29, URZ, UP1, !UPT ;  /* 0x0000001dff0f7290 */ /* 0x000fe40008ffe4ff */
[----:B------:R-:W-:-:S02]  /*1ec0*/  ULEA UR16, UR4, UR25, 0xd ;  /* 0x0000001904107291 */ /* 0x000fc4000f8e68ff */
[----:B------:R-:W-:Y:S01]  /*1ed0*/  UIADD3.X UR23, UPT, UPT, URZ, UR29, URZ, UP0, !UPT ;  /* 0x0000001dff177290 */ /* 0x000fe200087fe4ff */
[----:B------:R4:W1:Y:S01]  /*1ee0*/  SYNCS.PHASECHK.TRANS64.TRYWAIT P0, [UR7+0x20], R0 ;  /* 0x00002000ff0075a7 */ /* 0x0008620008001107 */
[----:B------:R-:W-:Y:S01]  /*1ef0*/  UMOV UR30, 0x0 ;  /* 0x00000000001e7882 */ /* 0x000fe20000000000 */
[----:B------:R-:W-:Y:S01]  /*1f00*/  UMOV UR31, 0x10000000 ;  /* 0x10000000001f7882 */ /* 0x000fe20000000000 */
[----:B------:R-:W-:Y:S01]  /*1f10*/  UMOV UR11, UR35 ;  /* 0x00000023000b7c82 */ /* 0x000fe20008000000 */
[----:B------:R-:W-:Y:S01]  /*1f20*/  UMOV UR12, UR36 ;  /* 0x00000024000c7c82 */ /* 0x000fe20008000000 */
[----:B------:R-:W-:Y:S01]  /*1f30*/  UMOV UR7, 0x30000 ;  /* 0x0003000000077882 */ /* 0x000fe20000000000 */
[----:B------:R-:W-:Y:S01]  /*1f40*/  UMOV UR20, UR36 ;  /* 0x0000002400147c82 */ /* 0x000fe20008000000 */
[----:B------:R-:W-:Y:S01]  /*1f50*/  UMOV UR17, UR9 ;  /* 0x0000000900117c82 */ /* 0x000fe20008000000 */
[----:B------:R-:W-:Y:S01]  /*1f60*/  UMOV UR18, UR10 ;  /* 0x0000000a00127c82 */ /* 0x000fe20008000000 */
[----:B------:R4:W-:Y:S01]  /*1f70*/  UTMALDG.3D [UR8], [UR14], desc[UR30] ;  /* 0x00001e080e0075b4 */ /* 0x0009e20008011000 */
[----:B------:R-:W-:Y:S01]  /*1f80*/  UIADD3 UR6, UPT, UPT, UR6, 0x1, URZ ;  /* 0x0000000106067890 */ /* 0x000fe2000fffe0ff */
[----:B------:R-:W-:-:S03]  /*1f90*/  UMOV UR4, UR5 ;  /* 0x0000000500047c82 */ /* 0x000fc60008000000 */
[----:B------:R-:W-:Y:S01]  /*1fa0*/  UISETP.NE.AND UP0, UPT, UR6, UR26, UPT ;  /* 0x0000001a0600728c */ /* 0x000fe2000bf05270 */
[----:B------:R4:W-:Y:S08]  /*1fb0*/  UTMALDG.3D.MULTICAST [UR16], [UR22], UR7, desc[UR30] ;  /* 0x00001e10160073b4 */ /* 0x0009f00008011807 */
[----:B----4-:R-:W-:Y:S05]  /*1fc0*/  BRA.U UP0, `(.L_x_38) ;  /* 0xfffffffd004c7547 */ /* 0x010fea000b83ffff */
.L_x_32:
[C---:B------:R-:W-:Y:S01]  /*1fd0*/  LEA R3, R11.reuse, UR13, 0x3 ;  /* 0x0000000d0b037c11 */ /* 0x040fe2000f8e18ff */
[----:B------:R-:W-:Y:S01]  /*1fe0*/  NOP ;  /* 0x0000000000007918 */ /* 0x000fe20000000000 */
[----:B-1----:R-:W-:Y:S02]  /*1ff0*/  SHF.L.U32 R0, R10, 0x1f, RZ ;  /* 0x0000001f0a007819 */ /* 0x002fe400000006ff */
[----:B------:R-:W-:Y:S02]  /*2000*/  LEA R4, R11, UR13, 0x4 ;  /* 0x0000000d0b047c11 */ /* 0x000fe4000f8e20ff */
[----:B---3--:R-:W1:Y:S02]  /*2010*/  SYNCS.PHASECHK.TRANS64.TRYWAIT P0, [R3+URZ+0x90], R0 ;  /* 0x00009000030075a7 */ /* 0x008e6400080011ff */
[----:B-1----:R-:W-:Y:S05]  /*2020*/  @!P0 BRA `(.L_x_39) ;  /* 0x0000006400848947 */ /* 0x002fea0003800000 */
.L_x_141:
[----:B------:R-:W3:Y:S01]  /*2030*/  LDS.128 R4, [R4+0x120] ;  /* 0x0001200004047984 */ /* 0x000ee20000000c00 */
[----:B------:R-:W-:Y:S01]  /*2040*/  UISETP.GE.AND UP0, UPT, UR42, 0x1, UPT ;  /* 0x000000012a00788c */ /* 0x000fe2000bf06270 */
[----:B------:R-:W-:Y:S01]  /*2050*/  @!PT LDS RZ, [RZ] ;  /* 0x00000000fffff984 */ /* 0x000fe20000000800 */
[----:B------:R-:W-:Y:S01]  /*2060*/  @!PT LDS RZ, [RZ] ;  /* 0x00000000fffff984 */ /* 0x000fe20000000800 */
[----:B------:R-:W-:Y:S01]  /*2070*/  @!PT LDS RZ, [RZ] ;  /* 0x00000000fffff984 */ /* 0x000fe20000000800 */
[----:B------:R-:W-:Y:S01]  /*2080*/  @!PT LDS RZ, [RZ] ;  /* 0x00000000fffff984 */ /* 0x000fe20000000800 */
[----:B------:R4:W-:Y:S06]  /*2090*/  MEMBAR.ALL.CTA ;  /* 0x0000000000007992 */ /* 0x0009ec0000008000 */
[----:B----4-:R-:W4:Y:S01]  /*20a0*/  FENCE.VIEW.ASYNC.S ;  /* 0x00000000000073c6 */ /* 0x010f220000000000 */
[----:B---3--:R-:W-:-:S13]  /*20b0*/  LOP3.LUT P0, RZ, R6, 0x1, RZ, 0xc0, !PT ;  /* 0x0000000106ff7812 */ /* 0x008fda000780c0ff */
[----:B----4-:R-:W-:Y:S01]  /*20c0*/  VOTEU.ANY UP1, P0 ;  /* 0x0000000000ff7886 */ /* 0x010fe20000020100 */
[----:B------:R-:W-:-:S13]  /*20d0*/  PLOP3.LUT P0, PT, PT, PT, UP1, 0x80, 0x8 ;  /* 0x000000000008781c */ /* 0x000fda0003f0f018 */
[----:B-1----:R-:W-:Y:S02]  /*20e0*/  @P0 LOP3.LUT R0, R5, 0xffff, RZ, 0xc0, !PT ;  /* 0x0000ffff05000812 */ /* 0x002fe400078ec0ff */
[----:B------:R-:W-:Y:S02]  /*20f0*/  @P0 MOV R2, R4 ;  /* 0x0000000400020202 */ /* 0x000fe40000000f00 */
[----:B------:R-:W-:Y:S01]  /*2100*/  @P0 R2UR UR6, R0 ;  /* 0x00000000000602ca */ /* 0x000fe200000e0000 */
[----:B------:R-:W-:Y:S01]  /*2110*/  VIADD R0, R3, 0xa0 ;  /* 0x000000a003007836 */ /* 0x000fe20000000000 */
[----:B------:R-:W-:Y:S02]  /*2120*/  @P0 SHF.R.U32.HI R4, RZ, 0x10, R5 ;  /* 0x00000010ff040819 */ /* 0x000fe40000011605 */
[----:B------:R-:W-:Y:S02]  /*2130*/  @P0 R2UR UR7, R2 ;  /* 0x00000000020702ca */ /* 0x000fe400000e0000 */
[----:B------:R-:W-:-:S02]  /*2140*/  PRMT R0, RZ, 0x654, R0 ;  /* 0x00000654ff007816 */ /* 0x000fc40000000000 */
[----:B------:R-:W-:Y:S02]  /*2150*/  @P0 R2UR UR4, R4 ;  /* 0x00000000040402ca */ /* 0x000fe400000e0000 */
[----:B------:R1:W-:Y:S03]  /*2160*/  SYNCS.ARRIVE.TRANS64.RED.A1T0 RZ, [R0+URZ], RZ ;  /* 0x000000ff00ff79a7 */ /* 0x0003e600081004ff */
[----:B------:R-:W-:-:S04]  /*2170*/  @UP1 UMOV UR27, UR6 ;  /* 0x00000006001b1c82 */ /* 0x000fc80008000000 */
[----:B------:R-:W-:-:S04]  /*2180*/  @UP1 UMOV UR37, UR7 ;  /* 0x0000000700251c82 */ /* 0x000fc80008000000 */
[----:B------:R-:W-:Y:S01]  /*2190*/  @UP1 UMOV UR36, UR4 ;  /* 0x0000000400241c82 */ /* 0x000fe20008000000 */
[----:B------:R-:W-:Y:S05]  /*21a0*/  BRA.U !UP0, `(.L_x_40) ;  /* 0x0000000108d47547 */ /* 0x000fea000b800000 */
[----:B------:R-:W2:Y:S01]  /*21b0*/  LDCU.128 UR16, c[0x0][0xb10] ;  /* 0x00016200ff1077ac */ /* 0x000ea20008000c00 */
[----:B------:R-:W3:Y:S01]  /*21c0*/  LDCU UR12, c[0x0][0xb20] ;  /* 0x00016400ff0c77ac */ /* 0x000ee20008000800 */
[----:B------:R-:W4:Y:S01]  /*21d0*/  LDCU UR20, c[0x0][0xb0c] ;  /* 0x00016180ff1477ac */ /* 0x000f220008000800 */
[----:B------:R-:W1:Y:S01]  /*21e0*/  LDCU.64 UR8, c[0x0][0xb28] ;  /* 0x00016500ff0877ac */ /* 0x000e620008000a00 */
[----:B------:R-:W-:Y:S02]  /*21f0*/  UISETP.NE.AND UP3, UPT, UR42, 0x1, UPT ;  /* 0x000000012a00788c */ /* 0x000fe4000bf65270 */
[----:B--2---:R-:W-:Y:S02]  /*2200*/  UIMAD.WIDE.U32 UR10, UR38, UR19, URZ ;  /* 0x00000013260a72a5 */ /* 0x004fe4000f8e00ff */
[----:B------:R-:W-:Y:S02]  /*2210*/  UIMAD.WIDE.U32 UR6, UR39, UR16, URZ ;  /* 0x00000010270672a5 */ /* 0x000fe4000f8e00ff */
[----:B------:R-:W-:-:S02]  /*2220*/  UISETP.NE.AND UP0, UPT, UR18, 0x1, UPT ;  /* 0x000000011200788c */ /* 0x000fc4000bf05270 */
[----:B------:R-:W-:Y:S01]  /*2230*/  UIMAD.WIDE.U32 UR22, UR27, UR19, URZ ;  /* 0x000000131b1672a5 */ /* 0x000fe2000f8e00ff */
[----:B------:R-:W-:Y:S02]  /*2240*/  UMOV UR10, UR11 ;  /* 0x0000000b000a7c82 */ /* 0x000fe40008000000 */
[----:B------:R-:W-:Y:S01]  /*2250*/  UMOV UR6, UR7 ;  /* 0x0000000700067c82 */ /* 0x000fe20008000000 */
[----:B---3--:R-:W-:Y:S02]  /*2260*/  USHF.R.U32.HI UR10, URZ, UR12, UR10 ;  /* 0x0000000cff0a7299 */ /* 0x008fe4000801160a */
[----:B------:R-:W-:Y:S02]  /*2270*/  USHF.R.U32.HI UR7, URZ, UR17, UR6 ;  /* 0x00000011ff077299 */ /* 0x000fe40008011606 */
[----:B----4-:R-:W-:Y:S02]  /*2280*/  UISETP.NE.AND UP2, UPT, UR20, 0x1, UPT ;  /* 0x000000011400788c */ /* 0x010fe4000bf45270 */
[----:B------:R-:W-:-:S02]  /*2290*/  USEL UR6, UR38, UR10, !UP0 ;  /* 0x0000000a26067287 */ /* 0x000fc4000c000000 */
[----:B------:R-:W-:Y:S02]  /*22a0*/  USEL UR7, UR39, UR7, !UP2 ;  /* 0x0000000727077287 */ /* 0x000fe4000d000000 */
[----:B-1----:R-:W-:Y:S01]  /*22b0*/  UIMAD.WIDE.U32 UR10, UR6, UR8, URZ ;  /* 0x00000008060a72a5 */ /* 0x002fe2000f8e00ff */
[----:B------:R-:W-:Y:S01]  /*22c0*/  UMOV UR4, UR23 ;  /* 0x0000001700047c82 */ /* 0x000fe20008000000 */
[----:B------:R-:W-:Y:S02]  /*22d0*/  UIMAD.WIDE.U32 UR14, UR37, UR16, URZ ;  /* 0x00000010250e72a5 */ /* 0x000fe4000f8e00ff */
[----:B------:R-:W-:-:S03]  /*22e0*/  UIMAD.WIDE.U32 UR22, UR7, UR8, URZ ;  /* 0x00000008071672a5 */ /* 0x000fc6000f8e00ff */
[----:B------:R-:W-:Y:S01]  /*22f0*/  UMOV UR10, UR11 ;  /* 0x0000000b000a7c82 */ /* 0x000fe20008000000 */
[----:B------:R-:W-:Y:S02]  /*2300*/  USHF.R.U32.HI UR4, URZ, UR12, UR4 ;  /* 0x0000000cff047299 */ /* 0x000fe40008011604 */
[----:B------:R-:W-:Y:S01]  /*2310*/  @UP3 USHF.R.U32.HI UR6, URZ, UR9, UR10 ;  /* 0x00000009ff063299 */ /* 0x000fe2000801160a */
[----:B------:R-:W-:Y:S01]  /*2320*/  UMOV UR14, UR15 ;  /* 0x0000000f000e7c82 */ /* 0x000fe20008000000 */
[----:B------:R-:W-:Y:S01]  /*2330*/  UMOV UR22, UR23 ;  /* 0x0000001700167c82 */ /* 0x000fe20008000000 */
[----:B------:R-:W-:Y:S02]  /*2340*/  USHF.R.U32.HI UR17, URZ, UR17, UR14 ;  /* 0x00000011ff117299 */ /* 0x000fe4000801160e */
[----:B------:R-:W-:Y:S02]  /*2350*/  USEL UR4, UR27, UR4, !UP0 ;  /* 0x000000041b047287 */ /* 0x000fe4000c000000 */
[----:B------:R-:W-:-:S02]  /*2360*/  @UP3 USHF.R.U32.HI UR7, URZ, UR9, UR22 ;  /* 0x00000009ff073299 */ /* 0x000fc40008011616 */
[----:B------:R-:W-:Y:S02]  /*2370*/  UIMAD UR10, UR42, UR6, URZ ;  /* 0x000000062a0a72a4 */ /* 0x000fe4000f8e02ff */
[----:B------:R-:W-:Y:S02]  /*2380*/  USEL UR6, UR37, UR17, !UP2 ;  /* 0x0000001125067287 */ /* 0x000fe4000d000000 */
[----:B------:R-:W-:Y:S02]  /*2390*/  UIMAD UR12, UR42, UR7, URZ ;  /* 0x000000072a0c72a4 */ /* 0x000fe4000f8e02ff */
[----:B------:R-:W-:Y:S02]  /*23a0*/  UISETP.GE.AND UP0, UPT, UR4, UR10, UPT ;  /* 0x0000000a0400728c */ /* 0x000fe4000bf06270 */
[----:B------:R-:W-:Y:S02]  /*23b0*/  UIMAD.WIDE.U32 UR10, UR4, UR8, URZ ;  /* 0x00000008040a72a5 */ /* 0x000fe4000f8e00ff */
[----:B------:R-:W-:-:S02]  /*23c0*/  UISETP.GE.OR UP0, UPT, UR6, UR12, UP0 ;  /* 0x0000000c0600728c */ /* 0x000fc40008706670 */
[----:B------:R-:W-:Y:S02]  /*23d0*/  UIMAD.WIDE.U32 UR14, UR6, UR8, URZ ;  /* 0x00000008060e72a5 */ /* 0x000fe4000f8e00ff */
[----:B------:R-:W-:Y:S01]  /*23e0*/  UIADD3 UR12, UPT, UPT, -UR6, URZ, URZ ;  /* 0x000000ff060c7290 */ /* 0x000fe2000fffe1ff */
[----:B------:R-:W-:Y:S01]  /*23f0*/  UMOV UR10, UR11 ;  /* 0x0000000b000a7c82 */ /* 0x000fe20008000000 */
[----:B------:R-:W-:Y:S02]  /*2400*/  UIADD3 UR11, UPT, UPT, -UR4, URZ, URZ ;  /* 0x000000ff040b7290 */ /* 0x000fe4000fffe1ff */
[----:B------:R-:W-:-:S03]  /*2410*/  USHF.R.U32.HI UR10, URZ, UR9, UR10 ;  /* 0x00000009ff0a7299 */ /* 0x000fc6000801160a */
[----:B------:R-:W-:Y:S01]  /*2420*/  @!UP0 UMOV UR8, UR15 ;  /* 0x0000000f00088c82 */ /* 0x000fe20008000000 */
[----:B------:R-:W-:Y:S02]  /*2430*/  UIMAD UR11, UR18, UR11, UR27 ;  /* 0x0000000b120b72a4 */ /* 0x000fe4000f8e021b */
[----:B------:R-:W-:Y:S02]  /*2440*/  USEL UR10, UR4, UR10, !UP3 ;  /* 0x0000000a040a7287 */ /* 0x000fe4000d800000 */
[----:B------:R-:W-:Y:S02]  /*2450*/  @!UP0 USHF.R.U32.HI UR8, URZ, UR9, UR8 ;  /* 0x00000009ff088299 */ /* 0x000fe40008011608 */
[----:B------:R-:W-:Y:S02]  /*2460*/  UIADD3 UR9, UPT, UPT, -UR10, URZ, URZ ;  /* 0x000000ff0a097290 */ /* 0x000fe4000fffe1ff */
[----:B------:R-:W-:Y:S02]  /*2470*/  @!UP0 USEL UR8, UR6, UR8, !UP3 ;  /* 0x0000000806088287 */ /* 0x000fe4000d800000 */
[----:B------:R-:W-:-:S02]  /*2480*/  UIMAD UR9, UR42, UR9, UR4 ;  /* 0x000000092a0972a4 */ /* 0x000fc4000f8e0204 */
[----:B------:R-:W-:Y:S02]  /*2490*/  @!UP0 UIADD3 UR10, UPT, UPT, UR10, -UR8, URZ ;  /* 0x800000080a0a8290 */ /* 0x000fe4000fffe0ff */
[----:B------:R-:W-:Y:S02]  /*24a0*/  @!UP0 UIMAD UR8, UR9, UR7, UR8 ;  /* 0x00000007090882a4 */ /* 0x000fe4000f8e0208 */
[----:B------:R-:W-:Y:S02]  /*24b0*/  @!UP0 UIMAD UR4, UR42, UR10, UR6 ;  /* 0x0000000a2a0482a4 */ /* 0x000fe4000f8e0206 */
[----:B------:R-:W-:Y:S02]  /*24c0*/  UIMAD UR7, UR20, UR12, UR37 ;  /* 0x0000000c140772a4 */ /* 0x000fe4000f8e0225 */
[----:B------:R-:W-:Y:S01]  /*24d0*/  UIMAD UR27, UR4, UR18, UR11 ;  /* 0x00000012041b72a4 */ /* 0x000fe2000f8e020b */
[----:B------:R-:W-:Y:S02]  /*24e0*/  @!UP0 UMOV UR6, UR8 ;  /* 0x0000000800068c82 */ /* 0x000fe40008000000 */
[----:B------:R-:W-:-:S12]  /*24f0*/  UIMAD UR37, UR6, UR20, UR7 ;  /* 0x00000014062572a4 */ /* 0x000fd8000f8e0207 */
.L_x_40:
[----:B------:R-:W3:Y:S02]  /*2500*/  LDCU UR4, c[0x0][0xb30] ;  /* 0x00016600ff0477ac */ /* 0x000ee40008000800 */
[----:B---3--:R-:W-:-:S09]  /*2510*/  UISETP.NE.AND UP0, UPT, UR4, 0x1, UPT ;  /* 0x000000010400788c */ /* 0x008fd2000bf05270 */
[----:B------:R-:W-:Y:S05]  /*2520*/  BRA.U UP0, `(.L_x_41) ;  /* 0x0000000100447547 */ /* 0x000fea000b800000 */
[----:B------:R-:W3:Y:S01]  /*2530*/  LDCU.128 UR16, c[0x0][0xb10] ;  /* 0x00016200ff1077ac */ /* 0x000ee20008000c00 */
[----:B------:R-:W4:Y:S01]  /*2540*/  LDCU UR10, c[0x0][0xb0c] ;  /* 0x00016180ff0a77ac */ /* 0x000f220008000800 */
[----:B------:R-:W1:Y:S01]  /*2550*/  LDCU UR11, c[0x0][0xb20] ;  /* 0x00016400ff0b77ac */ /* 0x000e620008000800 */
[----:B---3--:R-:W-:Y:S02]  /*2560*/  UIMAD.WIDE.U32 UR8, UR37, UR16, URZ ;  /* 0x00000010250872a5 */ /* 0x008fe4000f8e00ff */
[----:B------:R-:W-:Y:S02]  /*2570*/  UIMAD.WIDE.U32 UR6, UR27, UR19, URZ ;  /* 0x000000131b0672a5 */ /* 0x000fe4000f8e00ff */
[----:B----4-:R-:W-:Y:S02]  /*2580*/  UISETP.NE.AND UP2, UPT, UR10, 0x1, UPT ;  /* 0x000000010a00788c */ /* 0x010fe4000bf45270 */
[----:B------:R-:W-:Y:S01]  /*2590*/  UISETP.NE.AND UP0, UPT, UR18, 0x1, UPT ;  /* 0x000000011200788c */ /* 0x000fe2000bf05270 */
[----:B------:R-:W-:-:S02]  /*25a0*/  UMOV UR8, UR9 ;  /* 0x0000000900087c82 */ /* 0x000fc40008000000 */
[----:B------:R-:W-:Y:S01]  /*25b0*/  UMOV UR4, UR7 ;  /* 0x0000000700047c82 */ /* 0x000fe20008000000 */
[----:B------:R-:W-:Y:S02]  /*25c0*/  USHF.R.U32.HI UR17, URZ, UR17, UR8 ;  /* 0x00000011ff117299 */ /* 0x000fe40008011608 */
[----:B-1----:R-:W-:Y:S02]  /*25d0*/  USHF.R.U32.HI UR4, URZ, UR11, UR4 ;  /* 0x0000000bff047299 */ /* 0x002fe40008011604 */
[----:B------:R-:W-:Y:S02]  /*25e0*/  USEL UR6, UR37, UR17, !UP2 ;  /* 0x0000001125067287 */ /* 0x000fe4000d000000 */
[----:B------:R-:W-:-:S04]  /*25f0*/  USEL UR4, UR27, UR4, !UP0 ;  /* 0x000000041b047287 */ /* 0x000fc8000c000000 */
[----:B------:R-:W-:Y:S02]  /*2600*/  UIADD3 UR7, UPT, UPT, UR6, -UR4, URZ ;  /* 0x8000000406077290 */ /* 0x000fe4000fffe0ff */
[----:B------:R-:W-:Y:S02]  /*2610*/  UIADD3 UR4, UPT, UPT, -UR6, UR4, URZ ;  /* 0x0000000406047290 */ /* 0x000fe4000fffe1ff */
[----:B------:R-:W-:Y:S02]  /*2620*/  UIMAD UR27, UR7, UR18, UR27 ;  /* 0x00000012071b72a4 */ /* 0x000fe4000f8e021b */
[----:B------:R-:W-:-:S12]  /*2630*/  UIMAD UR37, UR4, UR10, UR37 ;  /* 0x0000000a042572a4 */ /* 0x000fd8000f8e0225 */
.L_x_41:
[----:B------:R-:W-:Y:S01]  /*2640*/  VIADD R11, R11, 0x1 ;  /* 0x000000010b0b7836 */ /* 0x000fe20000000000 */
[----:B------:R-:W-:Y:S02]  /*2650*/  R2UR UR6, R48 ;  /* 0x00000000300672ca */ /* 0x000fe400000e0000 */
[----:B------:R-:W-:Y:S02]  /*2660*/  R2UR UR4, R47 ;  /* 0x000000002f0472ca */ /* 0x000fe400000e0000 */
[C---:B------:R-:W-:Y:S02]  /*2670*/  ISETP.NE.AND P0, PT, R11.reuse, 0x2, PT ;  /* 0x000000020b00780c */ /* 0x040fe40003f05270 */
[----:B------:R-:W-:Y:S02]  /*2680*/  PLOP3.LUT P1, PT, PT, PT, PT, 0x80, 0x8 ;  /* 0x000000000008781c */ /* 0x000fe40003f2f070 */
[----:B-1----:R-:W-:Y:S02]  /*2690*/  SEL R0, RZ, 0x1, P0 ;  /* 0x00000001ff007807 */ /* 0x002fe40000000000 */
[----:B------:R-:W-:-:S02]  /*26a0*/  SEL R11, R11, RZ, P0 ;  /* 0x000000ff0b0b7207 */ /* 0x000fc40000000000 */
[----:B------:R-:W-:Y:S01]  /*26b0*/  LOP3.LUT R10, R10, R0, RZ, 0x3c, !PT ;  /* 0x000000000a0a7212 */ /* 0x000fe200078e3cff */
[----:B------:R-:W-:Y:S02]  /*26c0*/  UIADD3 UR30, UPT, UPT, UR37, UR6, URZ ;  /* 0x00000006251e7290 */ /* 0x000fe4000fffe0ff */
[----:B------:R-:W-:Y:S01]  /*26d0*/  UIADD3 UR31, UPT, UPT, UR27, UR4, URZ ;  /* 0x000000041b1f7290 */ /* 0x000fe2000fffe0ff */
[----:B------:R-:W-:Y:S11]  /*26e0*/  BRA.U UP1, `(.L_x_42) ;  /* 0xfffffff101587547 */ /* 0x000ff6000b83ffff */
[----:B------:R-:W-:Y:S01]  /*26f0*/  UIADD3 UR13, UPT, UPT, UR13, 0x20, URZ ;  /* 0x000000200d0d7890 */ /* 0x000fe2000fffe0ff */
[----:B------:R-:W-:-:S03]  /*2700*/  SHF.L.U32 R2, R12, 0x1f, RZ ;  /* 0x0000001f0c027819 */ /* 0x000fc600000006ff */
[----:B------:R-:W-:-:S09]  /*2710*/  ULEA UR4, UR5, UR13, 0x3 ;  /* 0x0000000d05047291 */ /* 0x000fd2000f8e18ff */
[----:B------:R-:W1:Y:S02]  /*2720*/  SYNCS.PHASECHK.TRANS64.TRYWAIT P0, [UR4], R2 ;  /* 0x00000002ff0075a7 */ /* 0x000e640008001104 */
[----:B-1----:R-:W-:Y:S05]  /*2730*/  @!P0 BRA `(.L_x_43) ;  /* 0x0000005c00d48947 */ /* 0x002fea0003800000 */
.L_x_143:
[----:B------:R-:W-:-:S04]  /*2740*/  UIADD3 UR4, UPT, UPT, UR5, 0x1, URZ ;  /* 0x0000000105047890 */ /* 0x000fc8000fffe0ff */
[----:B------:R-:W-:-:S04]  /*2750*/  UISETP.NE.AND UP0, UPT, UR4, 0x4, UPT ;  /* 0x000000040400788c */ /* 0x000fc8000bf05270 */
[----:B------:R-:W-:Y:S02]  /*2760*/  USEL UR6, URZ, 0x1, UP0 ;  /* 0x00000001ff067887 */ /* 0x000fe40008000000 */
[----:B------:R-:W-:-:S04]  /*2770*/  USEL UR4, UR4, URZ, UP0 ;  /* 0x000000ff04047287 */ /* 0x000fc80008000000 */
[----:B------:R-:W-:Y:S01]  /*2780*/  ULEA UR5, UR4, UR13, 0x3 ;  /* 0x0000000d04057291 */ /* 0x000fe2000f8e18ff */
[----:B-1----:R-:W-:-:S04]  /*2790*/  LOP3.LUT R2, R12, UR6, RZ, 0x3c, !PT ;  /* 0x000000060c027c12 */ /* 0x002fc8000f8e3cff */
[----:B------:R-:W-:-:S04]  /*27a0*/  SHF.L.U32 R3, R2, 0x1f, RZ ;  /* 0x0000001f02037819 */ /* 0x000fc800000006ff */
[----:B------:R-:W1:Y:S02]  /*27b0*/  SYNCS.PHASECHK.TRANS64.TRYWAIT P0, [UR5], R3 ;  /* 0x00000003ff0075a7 */ /* 0x000e640008001105 */
[----:B-1----:R-:W-:Y:S05]  /*27c0*/  @!P0 BRA `(.L_x_44) ;  /* 0x0000005c00c88947 */ /* 0x002fea0003800000 */
.L_x_145:
[----:B------:R-:W-:-:S04]  /*27d0*/  UIADD3 UR4, UPT, UPT, UR4, 0x1, URZ ;  /* 0x0000000104047890 */ /* 0x000fc8000fffe0ff */
[----:B------:R-:W-:-:S04]  /*27e0*/  UISETP.NE.AND UP0, UPT, UR4, 0x4, UPT ;  /* 0x000000040400788c */ /* 0x000fc8000bf05270 */
[----:B------:R-:W-:Y:S02]  /*27f0*/  USEL UR6, URZ, 0x1, UP0 ;  /* 0x00000001ff067887 */ /* 0x000fe40008000000 */
[----:B------:R-:W-:-:S04]  /*2800*/  USEL UR4, UR4, URZ, UP0 ;  /* 0x000000ff04047287 */ /* 0x000fc80008000000 */
[----:B------:R-:W-:Y:S01]  /*2810*/  ULEA UR5, UR4, UR13, 0x3 ;  /* 0x0000000d04057291 */ /* 0x000fe2000f8e18ff */
[----:B------:R-:W-:-:S04]  /*2820*/  LOP3.LUT R2, R2, UR6, RZ, 0x3c, !PT ;  /* 0x0000000602027c12 */ /* 0x000fc8000f8e3cff */
[----:B-1----:R-:W-:-:S04]  /*2830*/  SHF.L.U32 R3, R2, 0x1f, RZ ;  /* 0x0000001f02037819 */ /* 0x002fc800000006ff */
[----:B------:R-:W1:Y:S02]  /*2840*/  SYNCS.PHASECHK.TRANS64.TRYWAIT P0, [UR5], R3 ;  /* 0x00000003ff0075a7 */ /* 0x000e640008001105 */
[----:B-1----:R-:W-:Y:S05]  /*2850*/  @!P0 BRA `(.L_x_45) ;  /* 0x0000005c00bc8947 */ /* 0x002fea0003800000 */
.L_x_147:
[----:B------:R-:W-:-:S04]  /*2860*/  UIADD3 UR4, UPT, UPT, UR4, 0x1, URZ ;  /* 0x0000000104047890 */ /* 0x000fc8000fffe0ff */
[----:B------:R-:W-:-:S04]  /*2870*/  UISETP.NE.AND UP0, UPT, UR4, 0x4, UPT ;  /* 0x000000040400788c */ /* 0x000fc8000bf05270 */
[----:B------:R-:W-:Y:S02]  /*2880*/  USEL UR5, URZ, 0x1, UP0 ;  /* 0x00000001ff057887 */ /* 0x000fe40008000000 */
[----:B------:R-:W-:-:S04]  /*2890*/  USEL UR4, UR4, URZ, UP0 ;  /* 0x000000ff04047287 */ /* 0x000fc80008000000 */
[----:B------:R-:W-:Y:S01]  /*28a0*/  ULEA UR4, UR4, UR13, 0x3 ;  /* 0x0000000d04047291 */ /* 0x000fe2000f8e18ff */
[----:B------:R-:W-:-:S04]  /*28b0*/  LOP3.LUT R2, R2, UR5, RZ, 0x3c, !PT ;  /* 0x0000000502027c12 */ /* 0x000fc8000f8e3cff */
[----:B------:R-:W-:Y:S01]  /*28c0*/  SHF.L.U32 R2, R2, 0x1f, RZ ;  /* 0x0000001f02027819 */ /* 0x000fe200000006ff */
[----:B-1----:R-:W-:-:S07]  /*28d0*/  IMAD.U32 R0, RZ, RZ, UR4 ;  /* 0x00000004ff007e24 */ /* 0x002fce000f8e00ff */
.L_x_46:
[----:B-1----:R1:W3:Y:S02]  /*28e0*/  SYNCS.PHASECHK.TRANS64.TRYWAIT P0, [R0+URZ], R2 ;  /* 0x00000002000075a7 */ /* 0x0022e400080011ff */
[----:B---3--:R-:W-:Y:S05]  /*28f0*/  @!P0 NANOSLEEP.SYNCS 0x989680 ;  /* 0x009896800000895d */ /* 0x008fea0003900000 */
[----:B------:R-:W3:Y:S02]  /*2900*/  @!P0 SYNCS.PHASECHK.TRANS64 P0, [R0+URZ], R2 ;  /* 0x00000002000085a7 */ /* 0x000ee400080010ff */
[----:B--23--:R-:W-:Y:S05]  /*2910*/  @P0 EXIT ;  /* 0x000000000000094d */ /* 0x00cfea0003800000 */
[----:B------:R-:W-:Y:S05]  /*2920*/  BRA `(.L_x_46) ;  /* 0xfffffffc00ec7947 */ /* 0x000fea000383ffff */
.L_x_22:
[----:B------:R-:W2:Y:S02]  /*2930*/  S2UR UR4, SR_CgaCtaId ;  /* 0x00000000000479c3 */ /* 0x000ea40000008800 */
[----:B--2---:R-:W-:-:S04]  /*2940*/  UISETP.NE.AND UP0, UPT, UR4, URZ, UPT ;  /* 0x000000ff0400728c */ /* 0x004fc8000bf05270 */
[----:B------:R-:W-:-:S09]  /*2950*/  UISETP.NE.OR UP0, UPT, UR18, 0x1, UP0 ;  /* 0x000000011200788c */ /* 0x000fd20008705670 */
[----:B------:R-:W-:Y:S05]  /*2960*/  BRA.U UP0, `(.L_x_47) ;  /* 0x00000005004c7547 */ /* 0x000fea000b800000 */
[----:B------:R-:W2:Y:S01]  /*2970*/  S2UR UR5, SR_CgaCtaId ;  /* 0x00000000000579c3 */ /* 0x000ea20000008800 */
[----:B------:R-:W-:Y:S01]  /*2980*/  UMOV UR4, 0x400 ;  /* 0x0000040000047882 */ /* 0x000fe20000000000 */
[----:B------:R-:W-:Y:S01]  /*2990*/  ISETP.GE.U32.AND P2, PT, R0, 0x2, PT ;  /* 0x000000020000780c */ /* 0x000fe20003f46070 */
[----:B------:R-:W-:Y:S01]  /*29a0*/  IMAD.MOV.U32 R12, RZ, RZ, 0x1 ;  /* 0x00000001ff0c7424 */ /* 0x000fe200078e00ff */
[----:B------:R-:W-:Y:S02]  /*29b0*/  CS2R R10, SRZ ;  /* 0x00000000000a7805 */ /* 0x000fe4000001ff00 */
[----:B------:R-:W-:Y:S01]  /*29c0*/  CS2R R8, SRZ ;  /* 0x0000000000087805 */ /* 0x000fe2000001ff00 */
[----:B--2---:R-:W-:-:S03]  /*29d0*/  ULEA UR6, UR5, UR4, 0x18 ;  /* 0x0000000405067291 */ /* 0x004fc6000f8ec0ff */
[----:B------:R-:W-:-:S09]  /*29e0*/  UMOV UR5, URZ ;  /* 0x000000ff00057c82 */ /* 0x000fd20008000000 */
.L_x_51:
[----:B------:R-:W-:Y:S02]  /*29f0*/  LEA R2, R8, UR6, 0x3 ;  /* 0x0000000608027c11 */ /* 0x000fe4000f8e18ff */
[----:B------:R-:W-:-:S03]  /*2a00*/  SHF.L.U32 R4, R9, 0x1f, RZ ;  /* 0x0000001f09047819 */ /* 0x000fc600000006ff */
[----:B------:R-:W-:Y:S01]  /*2a10*/  VIADD R5, R2, 0x100 ;  /* 0x0000010002057836 */ /* 0x000fe20000000000 */
[----:B------:R-:W2:Y:S02]  /*2a20*/  SYNCS.PHASECHK.TRANS64.TRYWAIT P0, [R2+URZ+0xf0], R4 ;  /* 0x0000f004020075a7 */ /* 0x000ea400080011ff */
[----:B--2---:R-:W-:Y:S05]  /*2a30*/  @!P0 BRA `(.L_x_48) ;  /* 0x0000005c005c8947 */ /* 0x004fea0003800000 */
.L_x_148:
[----:B------:R-:W-:Y:S01]  /*2a40*/  ULEA UR4, UR5, UR6, 0x3 ;  /* 0x0000000605047291 */ /* 0x000fe2000f8e18ff */
[----:B--2---:R-:W-:Y:S01]  /*2a50*/  PRMT R2, RZ, 0x654, R5 ;  /* 0x00000654ff027816 */ /* 0x004fe20000000005 */
[----:B------:R-:W-:Y:S01]  /*2a60*/  @!P2 IMAD.MOV.U32 R4, RZ, RZ, 0x10 ;  /* 0x00000010ff04a424 */ /* 0x000fe200078e00ff */
[----:B------:R-:W-:Y:S01]  /*2a70*/  SHF.L.U32 R5, R12, 0x1f, RZ ;  /* 0x0000001f0c057819 */ /* 0x000fe200000006ff */
[----:B------:R-:W-:Y:S01]  /*2a80*/  UIADD3 UR7, UPT, UPT, UR4, 0x90, URZ ;  /* 0x0000009004077890 */ /* 0x000fe2000fffe0ff */
[----:B------:R2:W-:Y:S05]  /*2a90*/  SYNCS.ARRIVE.TRANS64.RED.A1T0 RZ, [R2+URZ], RZ ;  /* 0x000000ff02ff79a7 */ /* 0x0005ea00081004ff */
[----:B------:R-:W-:Y:S01]  /*2aa0*/  IMAD.U32 R6, RZ, RZ, UR7 ;  /* 0x00000007ff067e24 */ /* 0x000fe2000f8e00ff */
[----:B------:R-:W3:Y:S04]  /*2ab0*/  SYNCS.PHASECHK.TRANS64.TRYWAIT P0, [UR4+0xa0], R5 ;  /* 0x0000a005ff0075a7 */ /* 0x000ee80008001104 */
[----:B------:R-:W-:Y:S01]  /*2ac0*/  PRMT R6, R0, 0x654, R6 ;  /* 0x0000065400067816 */ /* 0x000fe20000000006 */
[----:B--23--:R-:W-:Y:S06]  /*2ad0*/  @!P0 BRA `(.L_x_49) ;  /* 0x0000005c00488947 */ /* 0x00cfec0003800000 */
.L_x_150:
[----:B------:R-:W-:Y:S01]  /*2ae0*/  ULEA UR8, UR5, UR6, 0x4 ;  /* 0x0000000605087291 */ /* 0x000fe2000f8e20ff */
[----:B------:R-:W-:Y:S01]  /*2af0*/  SEL R3, R6, R3, !P2 ;  /* 0x0000000306037207 */ /* 0x000fe20005000000 */
[----:B------:R-:W-:Y:S01]  /*2b00*/  UIADD3 UR9, UPT, UPT, UR4, 0x90, URZ ;  /* 0x0000009004097890 */ /* 0x000fe2000fffe0ff */
[----:B--2---:R-:W-:Y:S01]  /*2b10*/  LEA R2, R11, UR6, 0x3 ;  /* 0x000000060b027c11 */ /* 0x004fe2000f8e18ff */
[----:B------:R-:W-:Y:S01]  /*2b20*/  UIADD3 UR8, UPT, UPT, UR8, 0x120, URZ ;  /* 0x0000012008087890 */ /* 0x000fe2000fffe0ff */
[----:B------:R2:W-:Y:S01]  /*2b30*/  @!P2 SYNCS.ARRIVE.TRANS64.RED RZ, [R3+URZ], R4 ;  /* 0x0000000403ffa9a7 */ /* 0x0005e200080004ff */
[----:B------:R-:W-:Y:S01]  /*2b40*/  UIADD3 UR4, UPT, UPT, UR5, 0x1, URZ ;  /* 0x0000000105047890 */ /* 0x000fe2000fffe0ff */
[----:B------:R-:W-:-:S03]  /*2b50*/  VIADD R8, R8, 0x1 ;  /* 0x0000000108087836 */ /* 0x000fc60000000000 */
[----:B------:R-:W-:Y:S02]  /*2b60*/  UISETP.NE.AND UP0, UPT, UR4, 0x2, UPT ;  /* 0x000000020400788c */ /* 0x000fe4000bf05270 */
[----:B------:R-:W-:Y:S01]  /*2b70*/  ISETP.NE.AND P0, PT, R8, 0x2, PT ;  /* 0x000000020800780c */ /* 0x000fe20003f05270 */
[----:B------:R-:W-:Y:S06]  /*2b80*/  UGETNEXTWORKID.BROADCAST [UR8], [UR9] ;  /* 0x00000000080073ca */ /* 0x000fec0008000100 */
[----:B------:R-:W-:Y:S02]  /*2b90*/  USEL UR7, URZ, 0x1, UP0 ;  /* 0x00000001ff077887 */ /* 0x000fe40008000000 */
[----:B------:R-:W-:-:S04]  /*2ba0*/  USEL UR5, UR4, URZ, UP0 ;  /* 0x000000ff04057287 */ /* 0x000fc80008000000 */
[----:B------:R-:W-:Y:S02]  /*2bb0*/  LOP3.LUT R12, R12, UR7, RZ, 0x3c, !PT ;  /* 0x000000070c0c7c12 */ /* 0x000fe4000f8e3cff */
[----:B--2---:R-:W-:-:S04]  /*2bc0*/  SHF.L.U32 R4, R10, 0x1f, RZ ;  /* 0x0000001f0a047819 */ /* 0x004fc800000006ff */
[----:B------:R-:W2:Y:S02]  /*2bd0*/  SYNCS.PHASECHK.TRANS64.TRYWAIT P1, [R2+URZ+0x90], R4 ;  /* 0x00009004020075a7 */ /* 0x000ea400080211ff */
[----:B--2---:R-:W-:Y:S05]  /*2be0*/  @!P1 BRA `(.L_x_50) ;  /* 0x0000005c001c9947 */ /* 0x004fea0003800000 */
.L_x_151:
[C---:B--2---:R-:W-:Y:S01]  /*2bf0*/  LEA R4, R11.reuse, UR6, 0x4 ;  /* 0x000000060b047c11 */ /* 0x044fe2000f8e20ff */
[----:B------:R-:W-:Y:S01]  /*2c00*/  VIADD R2, R2, 0xa0 ;  /* 0x000000a002027836 */ /* 0x000fe20000000000 */
[----:B------:R-:W-:Y:S01]  /*2c10*/  SEL R8, R8, RZ, P0 ;  /* 0x000000ff08087207 */ /* 0x000fe20000000000 */
[----:B------:R-:W-:-:S03]  /*2c20*/  VIADD R11, R11, 0x1 ;  /* 0x000000010b0b7836 */ /* 0x000fc60000000000 */
[----:B------:R-:W2:Y:S01]  /*2c30*/  LDS.128 R4, [R4+0x120] ;  /* 0x0001200004047984 */ /* 0x000ea20000000c00 */
[----:B------:R-:W-:Y:S02]  /*2c40*/  PRMT R2, RZ, 0x654, R2 ;  /* 0x00000654ff027816 */ /* 0x000fe40000000002 */
[C---:B------:R-:W-:Y:S01]  /*2c50*/  ISETP.NE.AND P1, PT, R11.reuse, 0x2, PT ;  /* 0x000000020b00780c */ /* 0x040fe20003f25270 */
[----:B------:R-:W-:Y:S01]  /*2c60*/  @!PT LDS RZ, [RZ] ;  /* 0x00000000fffff984 */ /* 0x000fe20000000800 */
[----:B------:R-:W-:Y:S01]  /*2c70*/  @!PT LDS RZ, [RZ] ;  /* 0x00000000fffff984 */ /* 0x000fe20000000800 */
[----:B------:R-:W-:Y:S01]  /*2c80*/  @!PT LDS RZ, [RZ] ;  /* 0x00000000fffff984 */ /* 0x000fe20000000800 */
[----:B------:R-:W-:Y:S01]  /*2c90*/  @!PT LDS RZ, [RZ] ;  /* 0x00000000fffff984 */ /* 0x000fe20000000800 */
[----:B------:R3:W-:Y:S06]  /*2ca0*/  MEMBAR.ALL.CTA ;  /* 0x0000000000007992 */ /* 0x0007ec0000008000 */
[----:B---3--:R-:W3:Y:S01]  /*2cb0*/  FENCE.VIEW.ASYNC.S ;  /* 0x00000000000073c6 */ /* 0x008ee20000000000 */
[----:B------:R-:W-:Y:S01]  /*2cc0*/  SEL R11, R11, RZ, P1 ;  /* 0x000000ff0b0b7207 */ /* 0x000fe20000800000 */
[----:B---3--:R3:W-:Y:S01]  /*2cd0*/  SYNCS.ARRIVE.TRANS64.RED.A1T0 RZ, [R2+URZ], RZ ;  /* 0x000000ff02ff79a7 */ /* 0x0087e200081004ff */
[----:B--2---:R-:W-:-:S02]  /*2ce0*/  LOP3.LUT P3, RZ, R6, 0x1, RZ, 0xc0, !PT ;  /* 0x0000000106ff7812 */ /* 0x004fc4000786c0ff */
[----:B------:R-:W-:-:S04]  /*2cf0*/  SEL R4, RZ, 0x1, P1 ;  /* 0x00000001ff047807 */ /* 0x000fc80000800000 */
[----:B------:R-:W-:Y:S02]  /*2d00*/  LOP3.LUT R10, R10, R4, RZ, 0x3c, !PT ;  /* 0x000000040a0a7212 */ /* 0x000fe400078e3cff */
[----:B---3--:R-:W-:-:S04]  /*2d10*/  SEL R2, RZ, 0x1, P0 ;  /* 0x00000001ff027807 */ /* 0x008fc80000000000 */
[----:B------:R-:W-:Y:S01]  /*2d20*/  LOP3.LUT R9, R9, R2, RZ, 0x3c, !PT ;  /* 0x0000000209097212 */ /* 0x000fe200078e3cff */
[----:B------:R-:W-:Y:S06]  /*2d30*/  @P3 BRA `(.L_x_51) ;  /* 0xfffffffc002c3947 */ /* 0x000fec000383ffff */
[----:B------:R-:W-:Y:S01]  /*2d40*/  ULEA UR4, UR5, UR6, 0x3 ;  /* 0x0000000605047291 */ /* 0x000fe2000f8e18ff */
[----:B------:R-:W-:-:S08]  /*2d50*/  SHF.L.U32 R2, R12, 0x1f, RZ ;  /* 0x0000001f0c027819 */ /* 0x000fd000000006ff */
[----:B------:R-:W2:Y:S02]  /*2d60*/  SYNCS.PHASECHK.TRANS64 P0, [UR4+0xa0], R2 ;  /* 0x0000a002ff0075a7 */ /* 0x000ea40008001004 */
[----:B--2---:R-:W-:Y:S05]  /*2d70*/  @P0 BRA `(.L_x_52) ;  /* 0x0000000000080947 */ /* 0x004fea0003800000 */
[----:B------:R-:W2:Y:S02]  /*2d80*/  SYNCS.PHASECHK.TRANS64.TRYWAIT P0, [UR4+0xa0], R2 ;  /* 0x0000a002ff0075a7 */ /* 0x000ea40008001104 */
[----:B--2---:R-:W-:Y:S05]  /*2d90*/  @!P0 BRA `(.L_x_53) ;  /* 0x0000005800c48947 */ /* 0x004fea0003800000 */
.L_x_52:
[----:B------:R-:W-:-:S04]  /*2da0*/  UIADD3 UR7, UPT, UPT, UR5, 0x1, URZ ;  /* 0x0000000105077890 */ /* 0x000fc8000fffe0ff */
[----:B------:R-:W-:-:S04]  /*2db0*/  UISETP.NE.AND UP0, UPT, UR7, 0x2, UPT ;  /* 0x000000020700788c */ /* 0x000fc8000bf05270 */
[----:B------:R-:W-:Y:S02]  /*2dc0*/  USEL UR8, URZ, 0x1, UP0 ;  /* 0x00000001ff087887 */ /* 0x000fe40008000000 */
[----:B------:R-:W-:-:S04]  /*2dd0*/  USEL UR7, UR7, URZ, UP0 ;  /* 0x000000ff07077287 */ /* 0x000fc80008000000 */
[----:B------:R-:W-:Y:S01]  /*2de0*/  ULEA UR7, UR7, UR6, 0x3 ;  /* 0x0000000607077291 */ /* 0x000fe2000f8e18ff */
[----:B--2---:R-:W-:-:S04]  /*2df0*/  LOP3.LUT R2, R12, UR8, RZ, 0x3c, !PT ;  /* 0x000000080c027c12 */ /* 0x004fc8000f8e3cff */
[----:B------:R-:W-:-:S04]  /*2e00*/  SHF.L.U32 R0, R2, 0x1f, RZ ;  /* 0x0000001f02007819 */ /* 0x000fc800000006ff */
[----:B------:R-:W2:Y:S02]  /*2e10*/  SYNCS.PHASECHK.TRANS64 P0, [UR7+0xa0], R0 ;  /* 0x0000a000ff0075a7 */ /* 0x000ea40008001007 */
[----:B-12---:R-:W-:Y:S05]  /*2e20*/  @P0 EXIT ;  /* 0x000000000000094d */ /* 0x006fea0003800000 */
[----:B------:R-:W-:Y:S02]  /*2e30*/  SHF.L.U32 R2, R2, 0x1f, RZ ;  /* 0x0000001f02027819 */ /* 0x000fe400000006ff */
[----:B------:R-:W-:-:S07]  /*2e40*/  MOV R0, UR7 ;  /* 0x0000000700007c02 */ /* 0x000fce0008000f00 */
.L_x_54:
[----:B-1----:R1:W2:Y:S02]  /*2e50*/  SYNCS.PHASECHK.TRANS64.TRYWAIT P0, [R0+URZ+0xa0], R2 ;  /* 0x0000a002000075a7 */ /* 0x0022a400080011ff */
[----:B--2---:R-:W-:Y:S05]  /*2e60*/  @!P0 NANOSLEEP.SYNCS 0x989680 ;  /* 0x009896800000895d */ /* 0x004fea0003900000 */
[----:B------:R-:W2:Y:S02]  /*2e70*/  @!P0 SYNCS.PHASECHK.TRANS64 P0, [R0+URZ+0xa0], R2 ;  /* 0x0000a002000085a7 */ /* 0x000ea400080010ff */
[----:B--2---:R-:W-:Y:S05]  /*2e80*/  @P0 EXIT ;  /* 0x000000000000094d */ /* 0x004fea0003800000 */
[----:B------:R-:W-:Y:S05]  /*2e90*/  BRA `(.L_x_54) ;  /* 0xfffffffc00ec7947 */ /* 0x000fea000383ffff */
.L_x_47:
[----:B------:R-:W-:Y:S05]  /*2ea0*/  BRA.U UP4, `(.L_x_55) ;  /* 0x0000000d04a07547 */ /* 0x000fea000b800000 */
[----:B------:R-:W2:Y:S01]  /*2eb0*/  S2UR UR7, SR_CgaCtaId ;  /* 0x00000000000779c3 */ /* 0x000ea20000008800 */
[----:B------:R-:W-:Y:S01]  /*2ec0*/  UMOV UR4, 0x40 ;  /* 0x0000004000047882 */ /* 0x000fe20000000000 */
[----:B------:R-:W-:Y:S01]  /*2ed0*/  NOP ;  /* 0x0000000000007918 */ /* 0x000fe20000000000 */
[----:B------:R-:W-:Y:S01]  /*2ee0*/  UMOV UR6, 0x400 ;  /* 0x0000040000067882 */ /* 0x000fe20000000000 */
[----:B--2---:R-:W-:Y:S02]  /*2ef0*/  ULEA UR5, UR7, UR4, 0x18 ;  /* 0x0000000407057291 */ /* 0x004fe4000f8ec0ff */
[----:B------:R-:W-:-:S07]  /*2f00*/  ULEA UR6, UR7, UR6, 0x18 ;  /* 0x0000000607067291 */ /* 0x000fce000f8ec0ff */
[----:B------:R-:W2:Y:S02]  /*2f10*/  LDS.U8 R0, [UR5+0x1c] ;  /* 0x00001c05ff007984 */ /* 0x000ea40008000000 */
[----:B--2---:R-:W-:-:S13]  /*2f20*/  ISETP.NE.AND P0, PT, R0, RZ, PT ;  /* 0x000000ff0000720c */ /* 0x004fda0003f05270 */
[----:B------:R-:W-:Y:S05]  /*2f30*/  @P0 BRA `(.L_x_56) ;  /* 0x0000000000580947 */ /* 0x000fea0003800000 */
[----:B------:R-:W-:-:S13]  /*2f40*/  ELECT P0, URZ, PT ;  /* 0x0000000000ff782f */ /* 0x000fda0003800000 */
[----:B------:R-:W-:Y:S05]  /*2f50*/  @!P0 BRA `(.L_x_57) ;  /* 0x0000000000608947 */ /* 0x000fea0003800000 */
[----:B------:R-:W-:Y:S01]  /*2f60*/  UMOV UR4, 0x10 ;  /* 0x0000001000047882 */ /* 0x000fe20000000000 */
[----:B------:R-:W-:Y:S01]  /*2f70*/  HFMA2 R0, -RZ, RZ, 0, 5.9604644775390625e-08 ;  /* 0x00000001ff007431 */ /* 0x000fe200000001ff */
[----:B------:R-:W-:-:S03]  /*2f80*/  MOV R3, 0xffff ;  /* 0x0000ffff00037802 */ /* 0x000fc60000000f00 */
[----:B------:R-:W-:Y:S04]  /*2f90*/  DEPBAR.LE SB2, 0x36 ;  /* 0x0000ad800000791a */ /* 0x000fe80000000000 */
[----:B------:R-:W2:Y:S02]  /*2fa0*/  UTCATOMSWS.FIND_AND_SET.ALIGN UP0, UR4, UR4 ;  /* 0x00000004000475e3 */ /* 0x000ea40008000800 */
[----:B--2---:R-:W-:Y:S01]  /*2fb0*/  MOV R4, UR4 ;  /* 0x0000000400047c02 */ /* 0x004fe20008000f00 */
[----:B------:R-:W-:Y:S06]  /*2fc0*/  BRA.U UP0, `(.L_x_58) ;  /* 0x0000000100187547 */ /* 0x000fec000b800000 */
.L_x_59:
[----:B------:R-:W-:Y:S05]  /*2fd0*/  NANOSLEEP 0x64 ;  /* 0x000000640000795d */ /* 0x000fea0003800000 */
[----:B------:R-:W-:-:S05]  /*2fe0*/  UMOV UR4, 0x10 ;  /* 0x0000001000047882 */ /* 0x000fca0000000000 */
[----:B------:R-:W-:Y:S04]  /*2ff0*/  DEPBAR.LE SB2, 0x36 ;  /* 0x0000ad800000791a */ /* 0x000fe80000000000 */
[----:B------:R-:W2:Y:S02]  /*3000*/  UTCATOMSWS.FIND_AND_SET.ALIGN UP0, UR4, UR4 ;  /* 0x00000004000475e3 */ /* 0x000ea40008000800 */
[----:B--2---:R-:W-:Y:S01]  /*3010*/  MOV R4, UR4 ;  /* 0x0000000400047c02 */ /* 0x004fe20008000f00 */
[----:B------:R-:W-:Y:S05]  /*3020*/  BRA.U !UP0, `(.L_x_59) ;  /* 0xfffffffd08e87547 */ /* 0x000fea000b83ffff */
.L_x_58:
[-C--:B------:R-:W-:Y:S02]  /*3030*/  SHF.L.U32 R3, R3, R4.reuse, RZ ;  /* 0x0000000403037219 */ /* 0x080fe400000006ff */
[----:B------:R-:W-:Y:S01]  /*3040*/  SHF.L.U32 R0, R0, R4, RZ ;  /* 0x0000000400007219 */ /* 0x000fe200000006ff */
[----:B------:R-:W-:Y:S02]  /*3050*/  IMAD.SHL.U32 R4, R4, 0x20, RZ ;  /* 0x0000002004047824 */ /* 0x000fe400078e00ff */
[----:B------:R2:W-:Y:S04]  /*3060*/  ATOMS.OR RZ, [UR5+0x14], R3 ;  /* 0x00001403ffff798c */ /* 0x0005e8000b000005 */
[----:B------:R2:W-:Y:S04]  /*3070*/  ATOMS.OR RZ, [UR5+0x18], R0 ;  /* 0x00001800ffff798c */ /* 0x0005e8000b000005 */
[----:B------:R2:W-:Y:S01]  /*3080*/  STS [UR6+0x140], R4 ;  /* 0x00014004ff007988 */ /* 0x0005e20008000806 */
[----:B------:R-:W-:Y:S05]  /*3090*/  BRA `(.L_x_57) ;  /* 0x0000000000107947 */ /* 0x000fea0003800000 */
.L_x_56:
[----:B------:R-:W-:Y:S02]  /*30a0*/  MOV R0, 0xffffffff ;  /* 0xffffffff00007802 */ /* 0x000fe40000000f00 */
[----:B------:R-:W-:-:S03]  /*30b0*/  MOV R4, 0x30e0 ;  /* 0x000030e000047802 */ /* 0x000fc60000000f00 */
[----:B------:R2:W-:Y:S04]  /*30c0*/  STS [UR6+0x140], R0 ;  /* 0x00014000ff007988 */ /* 0x0005e80008000806 */
[----:B-12--5:R-:W-:Y:S05]  /*30d0*/  CALL.REL.NOINC `($__internal_1_$__cuda_sm10x_tcgen05_guardrail_trap_phase_invalid_during_alloc) ;  /* 0x00000060000c7944 */ /* 0x026fea0003c00000 */
.L_x_57:
[----:B------:R-:W-:Y:S05]  /*30e0*/  WARPSYNC.ALL ;  /* 0x0000000000007948 */ /* 0x000fea0003800000 */
[----:B------:R-:W3:Y:S01]  /*30f0*/  S2UR UR4, SR_CgaCtaId ;  /* 0x00000000000479c3 */ /* 0x000ee20000008800 */
[----:B------:R-:W-:Y:S01]  /*3100*/  UMOV UR17, 0x400 ;  /* 0x0000040000117882 */ /* 0x000fe20000000000 */
[----:B------:R-:W-:-:S06]  /*3110*/  NOP ;  /* 0x0000000000007918 */ /* 0x000fcc0000000000 */
[----:B------:R-:W-:Y:S06]  /*3120*/  BAR.ARV 0x6, 0xa0 ;  /* 0x0182800000007b1d */ /* 0x000fec0000002000 */
[----:B------:R-:W4:Y:S01]  /*3130*/  LDCU UR5, c[0x0][0x38c] ;  /* 0x00007180ff0577ac */ /* 0x000f220008000800 */
[----:B------:R-:W-:Y:S01]  /*3140*/  LOP3.LUT R2, R2, 0xffff, RZ, 0xc0, !PT ;  /* 0x0000ffff02027812 */ /* 0x000fe200078ec0ff */
[----:B------:R-:W-:Y:S01]  /*3150*/  IMAD.MOV.U32 R11, RZ, RZ, 0x1 ;  /* 0x00000001ff0b7424 */ /* 0x000fe200078e00ff */
[----:B------:R-:W-:Y:S01]  /*3160*/  CS2R R8, SRZ ;  /* 0x0000000000087805 */ /* 0x000fe2000001ff00 */
[----:B------:R-:W1:Y:S01]  /*3170*/  LDCU UR8, c[0x0][0x38c] ;  /* 0x00007180ff0877ac */ /* 0x000e620008000800 */
[----:B------:R-:W-:Y:S01]  /*3180*/  R2UR UR19, R2 ;  /* 0x00000000021372ca */ /* 0x000fe200000e0000 */
[----:B------:R-:W-:Y:S01]  /*3190*/  IMAD.MOV.U32 R10, RZ, RZ, RZ ;  /* 0x000000ffff0a7224 */ /* 0x000fe200078e00ff */
[----:B------:R-:W-:Y:S01]  /*31a0*/  UMOV UR22, URZ ;  /* 0x000000ff00167c82 */ /* 0x000fe20008000000 */
[----:B------:R-:W-:Y:S01]  /*31b0*/  UMOV UR14, URZ ;  /* 0x000000ff000e7c82 */ /* 0x000fe20008000000 */
[----:B---3--:R-:W-:Y:S01]  /*31c0*/  ULEA UR17, UR4, UR17, 0x18 ;  /* 0x0000001104117291 */ /* 0x008fe2000f8ec0ff */
[----:B------:R-:W-:Y:S01]  /*31d0*/  UMOV UR26, 0x0 ;  /* 0x00000000001a7882 */ /* 0x000fe20000000000 */
[----:B------:R-:W-:-:S02]  /*31e0*/  UMOV UR27, 0x4200010 ;  /* 0x04200010001b7882 */ /* 0x000fc40000000000 */
[----:B------:R-:W-:Y:S02]  /*31f0*/  UIADD3 UR6, UPT, UPT, UR17, 0x4400, URZ ;  /* 0x0000440011067890 */ /* 0x000fe4000fffe0ff */
[----:B------:R-:W-:Y:S02]  /*3200*/  UIADD3 UR7, UPT, UPT, UR17, 0x8400, URZ ;  /* 0x0000840011077890 */ /* 0x000fe4000fffe0ff */
[----:B----4-:R-:W-:Y:S01]  /*3210*/  UIADD3 UR5, UPT, UPT, UR5, 0x1f, URZ ;  /* 0x0000001f05057890 */ /* 0x010fe2000fffe0ff */
[----:B--2---:R-:W2:Y:S01]  /*3220*/  LDS R0, [UR17+0x140] ;  /* 0x00014011ff007984 */ /* 0x004ea20008000800 */
[----:B------:R-:W-:Y:S02]  /*3230*/  USHF.R.U32.HI UR6, URZ, 0x4, UR6 ;  /* 0x00000004ff067899 */ /* 0x000fe40008011606 */
[----:B------:R-:W-:Y:S02]  /*3240*/  USHF.R.S32.HI UR4, URZ, 0x1f, UR5 ;  /* 0x0000001fff047899 */ /* 0x000fe40008011405 */
[----:B------:R-:W-:-:S02]  /*3250*/  ULOP3.LUT UR6, UR6, 0x3fff, URZ, 0xc0, !UPT ;  /* 0x00003fff06067892 */ /* 0x000fc4000f8ec0ff */
[----:B------:R-:W-:Y:S02]  /*3260*/  ULEA.HI UR4, UR4, UR5, URZ, 0x5 ;  /* 0x0000000504047291 */ /* 0x000fe4000f8f28ff */
[----:B------:R-:W-:Y:S02]  /*3270*/  USHF.R.U32.HI UR5, URZ, 0x4, UR7 ;  /* 0x00000004ff057899 */ /* 0x000fe40008011607 */
[----:B------:R-:W-:Y:S02]  /*3280*/  USHF.R.S32.HI UR28, URZ, 0x5, UR4 ;  /* 0x00000005ff1c7899 */ /* 0x000fe40008011404 */
[----:B------:R-:W-:Y:S02]  /*3290*/  ULOP3.LUT UR5, UR5, 0x3fff, URZ, 0xc0, !UPT ;  /* 0x00003fff05057892 */ /* 0x000fe4000f8ec0ff */
[----:B------:R-:W-:Y:S02]  /*32a0*/  UISETP.LT.AND UP0, UPT, UR28, 0x1, UPT ;  /* 0x000000011c00788c */ /* 0x000fe4000bf01270 */
[----:B------:R-:W-:-:S02]  /*32b0*/  ULOP3.LUT UR20, UR6, 0x10000, URZ, 0xfc, !UPT ;  /* 0x0001000006147892 */ /* 0x000fc4000f8efcff */
[----:B------:R-:W-:Y:S02]  /*32c0*/  USEL UR29, UR28, 0x1, !UP0 ;  /* 0x000000011c1d7887 */ /* 0x000fe4000c000000 */
[----:B------:R-:W-:Y:S02]  /*32d0*/  ULOP3.LUT UR21, UR5, 0x10000, URZ, 0xfc, !UPT ;  /* 0x0001000005157892 */ /* 0x000fe4000f8efcff */
[----:B------:R-:W-:Y:S02]  /*32e0*/  UIADD3 UR29, UPT, UPT, -UR29, URZ, URZ ;  /* 0x000000ff1d1d7290 */ /* 0x000fe4000fffe1ff */
[----:B-1----:R-:W-:Y:S01]  /*32f0*/  UISETP.GE.AND UP4, UPT, UR8, 0x1, UPT ;  /* 0x000000010800788c */ /* 0x002fe2000bf86270 */
[----:B------:R-:W-:Y:S01]  /*3300*/  UMOV UR24, 0x0 ;  /* 0x0000000000187882 */ /* 0x000fe20000000000 */
[----:B------:R-:W-:Y:S01]  /*3310*/  UMOV UR25, 0x4200010 ;  /* 0x0420001000197882 */ /* 0x000fe20000000000 */
[----:B--2---:R-:W-:-:S15]  /*3320*/  R2UR UR30, R0 ;  /* 0x00000000001e72ca */ /* 0x004fde00000e0000 */
.L_x_66:
[----:B------:R-:W-:Y:S02]  /*3330*/  LEA R0, R10, UR17, 0x3 ;  /* 0x000000110a007c11 */ /* 0x000fe4000f8e18ff */
[----:B------:R-:W-:Y:S02]  /*3340*/  SHF.L.U32 R2, R9, 0x1f, RZ ;  /* 0x0000001f09027819 */ /* 0x000fe400000006ff */
[----:B------:R-:W-:Y:S01]  /*3350*/  PLOP3.LUT P0, PT, PT, PT, UP4, 0x80, 0x8 ;  /* 0x000000000008781c */ /* 0x000fe20003f0f048 */
[----:B------:R-:W-:Y:S01]  /*3360*/  VIADD R3, R0, 0xa0 ;  /* 0x000000a000037836 */ /* 0x000fe20000000000 */
[----:B-1----:R-:W1:Y:S02]  /*3370*/  SYNCS.PHASECHK.TRANS64.TRYWAIT P1, [R0+URZ+0x90], R2 ;  /* 0x00009002000075a7 */ /* 0x002e6400080211ff */
[----:B-1-3--:R-:W-:Y:S09]  /*3380*/  @!P1 BRA `(.L_x_60) ;  /* 0x0000005400609947 */ /* 0x00aff20003800000 */
.L_x_153:
[----:B------:R-:W-:Y:S01]  /*3390*/  LEA R4, R10, UR17, 0x4 ;  /* 0x000000110a047c11 */ /* 0x000fe2000f8e20ff */
[----:B------:R-:W-:Y:S01]  /*33a0*/  @UP4 ULEA UR4, UR14, UR17, 0x3 ;  /* 0x000000110e044291 */ /* 0x000fe2000f8e18ff */
[----:B------:R-:W-:Y:S01]  /*33b0*/  PLOP3.LUT P2, PT, PT, PT, PT, 0x80, 0x8 ;  /* 0x000000000008781c */ /* 0x000fe20003f4f070 */
[----:B------:R-:W-:Y:S01]  /*33c0*/  ULEA UR23, UR22, UR17, 0x3 ;  /* 0x0000001116177291 */ /* 0x000fe2000f8e18ff */
[----:B------:R-:W-:Y:S02]  /*33d0*/  PRMT R3, RZ, 0x654, R3 ;  /* 0x00000654ff037816 */ /* 0x000fe40000000003 */
[----:B------:R-:W2:Y:S01]  /*33e0*/  LDS.128 R4, [R4+0x120] ;  /* 0x0001200004047984 */ /* 0x000ea20000000c00 */
[----:B-1----:R-:W-:Y:S02]  /*33f0*/  @P0 SHF.L.U32 R2, R8, 0x1f, RZ ;  /* 0x0000001f08020819 */ /* 0x002fe400000006ff */
[----:B------:R-:W-:Y:S01]  /*3400*/  SHF.L.U32 R0, R11, 0x1f, RZ ;  /* 0x0000001f0b007819 */ /* 0x000fe200000006ff */
[----:B------:R-:W-:Y:S01]  /*3410*/  @!PT LDS RZ, [RZ] ;  /* 0x00000000fffff984 */ /* 0x000fe20000000800 */
[----:B------:R-:W-:Y:S01]  /*3420*/  @!PT LDS RZ, [RZ] ;  /* 0x00000000fffff984 */ /* 0x000fe20000000800 */
[----:B------:R-:W-:Y:S01]  /*3430*/  @!PT LDS RZ, [RZ] ;  /* 0x00000000fffff984 */ /* 0x000fe20000000800 */
[----:B------:R-:W-:Y:S01]  /*3440*/  @!PT LDS RZ, [RZ] ;  /* 0x00000000fffff984 */ /* 0x000fe20000000800 */
[----:B------:R1:W-:Y:S06]  /*3450*/  MEMBAR.ALL.CTA ;  /* 0x0000000000007992 */ /* 0x0003ec0000008000 */
[----:B-1----:R-:W1:Y:S02]  /*3460*/  FENCE.VIEW.ASYNC.S ;  /* 0x00000000000073c6 */ /* 0x002e640000000000 */
[----:B-1----:R1:W-:Y:S01]  /*3470*/  SYNCS.ARRIVE.TRANS64.RED.A1T0 RZ, [R3+URZ], RZ ;  /* 0x000000ff03ff79a7 */ /* 0x0023e200081004ff */
[----:B------:R1:W3:Y:S01]  /*3480*/  @P0 SYNCS.PHASECHK.TRANS64.TRYWAIT P2, [UR4], R2 ;  /* 0x00000002ff0005a7 */ /* 0x0002e20008041104 */
[----:B------:R-:W-:Y:S01]  /*3490*/  ULEA.HI UR4, UR22, UR22, URZ, 0x1 ;  /* 0x0000001616047291 */ /* 0x000fe2000f8f08ff */
[----:B--2---:R-:W-:-:S03]  /*34a0*/  LOP3.LUT P1, RZ, R6, 0x1, RZ, 0xc0, !PT ;  /* 0x0000000106ff7812 */ /* 0x004fc6000782c0ff */
[----:B------:R-:W-:Y:S02]  /*34b0*/  USHF.L.U32 UR18, UR4, 0x6, URZ ;  /* 0x0000000604127899 */ /* 0x000fe400080006ff */
[----:B------:R-:W-:Y:S02]  /*34c0*/  ULOP3.LUT UR4, UR4, 0xffe, URZ, 0xc0, !UPT ;  /* 0x00000ffe04047892 */ /* 0x000fe4000f8ec0ff */
[----:B------:R-:W-:Y:S02]  /*34d0*/  ULOP3.LUT UR18, UR18, 0xffffff80, URZ, 0xc0, !UPT ;  /* 0xffffff8012127892 */ /* 0x000fe4000f8ec0ff */
[----:B------:R-:W-:Y:S02]  /*34e0*/  UIADD3 UR4, UPT, UPT, -UR4, UR22, URZ ;  /* 0x0000001604047290 */ /* 0x000fe4000fffe1ff */
[----:B------:R-:W-:Y:S01]  /*34f0*/  UIADD3 UR18, UPT, UPT, UR30, UR18, URZ ;  /* 0x000000121e127290 */ /* 0x000fe2000fffe0ff */
[----:B------:R-:W2:Y:S03]  /*3500*/  SYNCS.PHASECHK.TRANS64.TRYWAIT P0, [UR23+0xd0], R0 ;  /* 0x0000d000ff0075a7 */ /* 0x000ea60008001117 */
[----:B------:R-:W-:Y:S01]  /*3510*/  ULEA UR18, UR4, UR18, 0x14 ;  /* 0x0000001204127291 */ /* 0x000fe2000f8ea0ff */
[----:B-123--:R-:W-:Y:S11]  /*3520*/  @!P0 BRA `(.L_x_61) ;  /* 0x00000054000c8947 */ /* 0x00eff60003800000 */
.L_x_155:
[----:B------:R-:W-:Y:S01]  /*3530*/  IADD3 R10, PT, PT, R10, 0x1, RZ ;  /* 0x000000010a0a7810 */ /* 0x000fe20007ffe0ff */
[----:B------:R-:W-:Y:S06]  /*3540*/  BRA.U !UP4, `(.L_x_62) ;  /* 0x000000010c987547 */ /* 0x000fec000b800000 */
[----:B------:R-:W-:Y:S01]  /*3550*/  UPLOP3.LUT UP2, UPT, UPT, UPT, UPT, 0x40, 0x4 ;  /* 0x000000000004789c */ /* 0x000fe20003f4e870 */
[----:B------:R-:W-:Y:S01]  /*3560*/  UMOV UR16, UR29 ;  /* 0x0000001d00107c82 */ /* 0x000fe20008000000 */
[----:B------:R-:W-:Y:S01]  /*3570*/  UMOV UR15, UR28 ;  /* 0x0000001c000f7c82 */ /* 0x000fe20008000000 */
[----:B------:R-:W-:-:S08]  /*3580*/  UMOV UR6, UR14 ;  /* 0x0000000e00067c82 */ /* 0x000fd00008000000 */
.L_x_65:
[----:B------:R-:W-:Y:S02]  /*3590*/  UIADD3 UR16, UPT, UPT, UR16, 0x1, URZ ;  /* 0x0000000110107890 */ /* 0x000fe4000fffe0ff */
[----:B--2---:R-:W-:Y:S02]  /*35a0*/  ULEA UR5, UR6, UR17, 0x3 ;  /* 0x0000001106057291 */ /* 0x004fe4000f8e18ff */
[----:B------:R-:W-:Y:S01]  /*35b0*/  UISETP.NE.AND UP3, UPT, UR16, URZ, UPT ;  /* 0x000000ff1000728c */ /* 0x000fe2000bf65270 */
[----:B---3--:R-:W-:Y:S10]  /*35c0*/  @P2 BRA `(.L_x_63) ;  /* 0x00000000000c2947 */ /* 0x008ff40003800000 */
[----:B-1----:R-:W-:Y:S04]  /*35d0*/  SHF.L.U32 R2, R8, 0x1f, RZ ;  /* 0x0000001f08027819 */ /* 0x002fe800000006ff */
[----:B------:R-:W1:Y:S02]  /*35e0*/  SYNCS.PHASECHK.TRANS64.TRYWAIT P0, [UR5], R2 ;  /* 0x00000002ff0075a7 */ /* 0x000e640008001105 */
[----:B-1----:R-:W-:Y:S05]  /*35f0*/  @!P0 BRA `(.L_x_64) ;  /* 0x0000005000f08947 */ /* 0x002fea0003800000 */
.L_x_63:
[----:B------:R-:W-:Y:S01]  /*3600*/  UISETP.NE.AND UP0, UPT, UR15, 0x1, UPT ;  /* 0x000000010f00788c */ /* 0x000fe2000bf05270 */
[----:B------:R-:W-:Y:S01]  /*3610*/  PLOP3.LUT P2, PT, PT, PT, PT, 0x80, 0x8 ;  /* 0x000000000008781c */ /* 0x000fe20003f4f070 */
[----:B------:R-:W-:Y:S02]  /*3620*/  UIADD3 UR4, UPT, UPT, UR6, 0x1, URZ ;  /* 0x0000000106047890 */ /* 0x000fe4000fffe0ff */
[----:B------:R-:W-:Y:S02]  /*3630*/  ULEA UR12, UR6, UR21, 0x9 ;  /* 0x00000015060c7291 */ /* 0x000fe4000f8e48ff */
[----:B------:R-:W-:Y:S01]  /*3640*/  UISETP.NE.AND UP1, UPT, UR4, 0x4, UPT ;  /* 0x000000040400788c */ /* 0x000fe2000bf25270 */
[----:B------:R-:W-:Y:S01]  /*3650*/  PLOP3.LUT P0, PT, PT, PT, UP0, 0x80, 0x8 ;  /* 0x000000000008781c */ /* 0x000fe20003f0f008 */
[----:B------:R-:W-:Y:S02]  /*3660*/  UIADD3 UR10, UPT, UPT, UR12, 0x2, URZ ;  /* 0x000000020c0a7890 */ /* 0x000fe4000fffe0ff */
[----:B------:R-:W-:Y:S02]  /*3670*/  USEL UR7, URZ, 0x1, UP1 ;  /* 0x00000001ff077887 */ /* 0x000fe40008800000 */
[----:B------:R-:W-:Y:S02]  /*3680*/  USEL UR14, UR4, URZ, UP1 ;  /* 0x000000ff040e7287 */ /* 0x000fe40008800000 */
[----:B------:R-:W-:Y:S02]  /*3690*/  UIADD3 UR15, UPT, UPT, UR15, -0x1, URZ ;  /* 0xffffffff0f0f7890 */ /* 0x000fe4000fffe0ff */
[----:B------:R-:W-:Y:S01]  /*36a0*/  @UP0 ULEA UR4, UR14, UR17, 0x3 ;  /* 0x000000110e040291 */ /* 0x000fe2000f8e18ff */
[----:B------:R-:W-:Y:S01]  /*36b0*/  LOP3.LUT R8, R8, UR7, RZ, 0x3c, !PT ;  /* 0x0000000708087c12 */ /* 0x000fe2000f8e3cff */
[----:B------:R-:W-:Y:S01]  /*36c0*/  UIADD3 UR7, UPT, UPT, UR5, 0x20, URZ ;  /* 0x0000002005077890 */ /* 0x000fe2000fffe0ff */
[----:B------:R-:W-:Y:S02]  /*36d0*/  UMOV UR13, 0x80004020 ;  /* 0x80004020000d7882 */ /* 0x000fe40000000000 */
[----:B-1----:R-:W-:Y:S01]  /*36e0*/  @P0 SHF.L.U32 R0, R8, 0x1f, RZ ;  /* 0x0000001f08000819 */ /* 0x002fe200000006ff */
[----:B------:R-:W-:Y:S01]  /*36f0*/  UMOV UR5, 0x80004020 ;  /* 0x8000402000057882 */ /* 0x000fe20000000000 */
[----:B------:R-:W-:Y:S01]  /*3700*/  UMOV UR11, 0x80004020 ;  /* 0x80004020000b7882 */ /* 0x000fe20000000000 */
[----:B------:R-:W-:Y:S01]  /*3710*/  UMOV UR9, 0x80004020 ;  /* 0x8000402000097882 */ /* 0x000fe20000000000 */
[----:B------:R2:W3:Y:S01]  /*3720*/  @P0 SYNCS.PHASECHK.TRANS64.TRYWAIT P2, [UR4], R0 ;  /* 0x00000000ff0005a7 */ /* 0x0004e20008041104 */
[----:B------:R-:W-:Y:S03]  /*3730*/  ULEA UR4, UR6, UR20, 0x8 ;  /* 0x0000001406047291 */ /* 0x000fe6000f8e40ff */
[----:B------:R-:W-:Y:S01]  /*3740*/  UMOV UR6, UR14 ;  /* 0x0000000e00067c82 */ /* 0x000fe20008000000 */
[----:B------:R-:W-:Y:S05]  /*3750*/  UIADD3 UR8, UPT, UPT, UR4, 0x2, URZ ;  /* 0x0000000204087890 */ /* 0x000fea000fffe0ff */
[----:B------:R2:W-:Y:S01]  /*3760*/  UTCHMMA gdesc[UR4], gdesc[UR12], tmem[UR18], tmem[UR26], idesc[UR27], UP2 ;  /* 0x00ff1a0c040075ea */ /* 0x0005e20009000012 */
[----:B------:R-:W-:Y:S03]  /*3770*/  UPLOP3.LUT UP2, UPT, UPT, UPT, UPT, 0x80, 0x8 ;  /* 0x000000000008789c */ /* 0x000fe60003f4f070 */
[----:B------:R2:W-:Y:S01]  /*3780*/  UTCHMMA gdesc[UR8], gdesc[UR10], tmem[UR18], tmem[UR24], idesc[UR25], UPT ;  /* 0x00ff180a080075ea */ /* 0x0005e2000b800012 */
[----:B------:R2:W-:Y:S01]  /*3790*/  UTCBAR.MULTICAST [UR7], URZ, UR19 ;  /* 0x000000ff070073e9 */ /* 0x0005e20008000813 */
[----:B------:R-:W-:Y:S06]  /*37a0*/  BRA.U UP3, `(.L_x_65) ;  /* 0xfffffffd03787547 */ /* 0x000fec000b83ffff */
.L_x_62:
[----:B--2---:R-:W-:Y:S01]  /*37b0*/  UIADD3 UR4, UPT, UPT, UR22, 0x1, URZ ;  /* 0x0000000116047890 */ /* 0x004fe2000fffe0ff */
[C---:B------:R-:W-:Y:S01]  /*37c0*/  ISETP.NE.AND P0, PT, R10.reuse, 0x2, PT ;  /* 0x000000020a00780c */ /* 0x040fe20003f05270 */
[----:B------:R-:W-:Y:S02]  /*37d0*/  UIADD3 UR5, UPT, UPT, UR23, 0xb0, URZ ;  /* 0x000000b017057890 */ /* 0x000fe4000fffe0ff */
[----:B------:R-:W-:Y:S01]  /*37e0*/  UISETP.NE.AND UP0, UPT, UR4, 0x4, UPT ;  /* 0x000000040400788c */ /* 0x000fe2000bf05270 */
[----:B-1----:R-:W-:Y:S02]  /*37f0*/  SEL R0, RZ, 0x1, P0 ;  /* 0x00000001ff007807 */ /* 0x002fe40000000000 */
[----:B------:R-:W-:Y:S01]  /*3800*/  SEL R10, R10, RZ, P0 ;  /* 0x000000ff0a0a7207 */ /* 0x000fe20000000000 */
[----:B------:R-:W-:Y:S01]  /*3810*/  USEL UR6, URZ, 0x1, UP0 ;  /* 0x00000001ff067887 */ /* 0x000fe20008000000 */
[----:B------:R-:W-:Y:S01]  /*3820*/  LOP3.LUT R9, R9, R0, RZ, 0x3c, !PT ;  /* 0x0000000009097212 */ /* 0x000fe200078e3cff */
[----:B------:R-:W-:Y:S01]  /*3830*/  USEL UR22, UR4, URZ, UP0 ;  /* 0x000000ff04167287 */ /* 0x000fe20008000000 */
[----:B------:R1:W-:Y:S03]  /*3840*/  UTCBAR [UR5], URZ ;  /* 0x000000ff050073e9 */ /* 0x0003e600080000ff */
[----:B------:R-:W-:Y:S01]  /*3850*/  LOP3.LUT R11, R11, UR6, RZ, 0x3c, !PT ;  /* 0x000000060b0b7c12 */ /* 0x000fe2000f8e3cff */
[----:B------:R-:W-:Y:S07]  /*3860*/  @P1 BRA `(.L_x_66) ;  /* 0xfffffff800b01947 */ /* 0x000fee000383ffff */
[----:B------:R-:W2:Y:S01]  /*3870*/  S2UR UR8, SR_CgaCtaId ;  /* 0x00000000000879c3 */ /* 0x000ea20000008800 */
[----:B------:R-:W-:Y:S01]  /*3880*/  ELECT P0, URZ, PT ;  /* 0x0000000000ff782f */ /* 0x000fe20003800000 */
[----:B------:R-:W-:Y:S01]  /*3890*/  IMAD.MOV.U32 R0, RZ, RZ, 0x1 ;  /* 0x00000001ff007424 */ /* 0x000fe200078e00ff */
[----:B------:R-:W-:Y:S01]  /*38a0*/  UIADD3 UR17, UPT, UPT, UR17, 0xd0, URZ ;  /* 0x000000d011117890 */ /* 0x000fe2000fffe0ff */
[----:B------:R-:W-:Y:S01]  /*38b0*/  SHF.L.U32 R2, R11, 0x1f, RZ ;  /* 0x0000001f0b027819 */ /* 0x000fe200000006ff */
[----:B------:R-:W-:-:S03]  /*38c0*/  UMOV UR4, 0x40 ;  /* 0x0000004000047882 */ /* 0x000fc60000000000 */
[----:B------:R-:W-:Y:S01]  /*38d0*/  UVIRTCOUNT.DEALLOC.SMPOOL 0x80 ;  /* 0x000000800000784c */ /* 0x000fe20000000000 */
[----:B--2---:R-:W-:Y:S02]  /*38e0*/  ULEA UR8, UR8, UR4, 0x18 ;  /* 0x0000000408087291 */ /* 0x004fe4000f8ec0ff */
[----:B------:R-:W-:-:S07]  /*38f0*/  ULEA UR4, UR22, UR17, 0x3 ;  /* 0x0000001116047291 */ /* 0x000fce000f8e18ff */
[----:B------:R2:W-:Y:S02]  /*3900*/  @P0 STS.U8 [UR8+0x1c], R0 ;  /* 0x00001c00ff000988 */ /* 0x0005e40008000008 */
[----:B------:R-:W4:Y:S02]  /*3910*/  SYNCS.PHASECHK.TRANS64.TRYWAIT P0, [UR4], R2 ;  /* 0x00000002ff0075a7 */ /* 0x000f240008001104 */
[----:B--2-4-:R-:W-:Y:S05]  /*3920*/  @!P0 BRA `(.L_x_67) ;  /* 0x00000050003c8947 */ /* 0x014fea0003800000 */
.L_x_158:
[----:B------:R-:W-:-:S04]  /*3930*/  UIADD3 UR4, UPT, UPT, UR22, 0x1, URZ ;  /* 0x0000000116047890 */ /* 0x000fc8000fffe0ff */
[----:B------:R-:W-:-:S04]  /*3940*/  UISETP.NE.AND UP0, UPT, UR4, 0x4, UPT ;  /* 0x000000040400788c */ /* 0x000fc8000bf05270 */
[----:B------:R-:W-:Y:S02]  /*3950*/  USEL UR6, URZ, 0x1, UP0 ;  /* 0x00000001ff067887 */ /* 0x000fe40008000000 */
[----:B------:R-:W-:-:S04]  /*3960*/  USEL UR4, UR4, URZ, UP0 ;  /* 0x000000ff04047287 */ /* 0x000fc80008000000 */
[----:B-1----:R-:W-:Y:S01]  /*3970*/  ULEA UR5, UR4, UR17, 0x3 ;  /* 0x0000001104057291 */ /* 0x002fe2000f8e18ff */
[----:B--2---:R-:W-:-:S04]  /*3980*/  LOP3.LUT R2, R11, UR6, RZ, 0x3c, !PT ;  /* 0x000000060b027c12 */ /* 0x004fc8000f8e3cff */
[----:B------:R-:W-:-:S04]  /*3990*/  SHF.L.U32 R3, R2, 0x1f, RZ ;  /* 0x0000001f02037819 */ /* 0x000fc800000006ff */
[----:B------:R-:W1:Y:S02]  /*39a0*/  SYNCS.PHASECHK.TRANS64.TRYWAIT P0, [UR5], R3 ;  /* 0x00000003ff0075a7 */ /* 0x000e640008001105 */
[----:B-1----:R-:W-:Y:S05]  /*39b0*/  @!P0 BRA `(.L_x_68) ;  /* 0x0000005000308947 */ /* 0x002fea0003800000 */
.L_x_160:
        /* <DEDUP_REMOVED lines=9> */
.L_x_162:
[----:B------:R-:W-:-:S04]  /*3a50*/  UIADD3 UR4, UPT, UPT, UR4, 0x1, URZ ;  /* 0x0000000104047890 */ /* 0x000fc8000fffe0ff */
[----:B------:R-:W-:-:S04]  /*3a60*/  UISETP.NE.AND UP0, UPT, UR4, 0x4, UPT ;  /* 0x000000040400788c */ /* 0x000fc8000bf05270 */
[----:B------:R-:W-:Y:S02]  /*3a70*/  USEL UR5, URZ, 0x1, UP0 ;  /* 0x00000001ff057887 */ /* 0x000fe40008000000 */
[----:B------:R-:W-:-:S04]  /*3a80*/  USEL UR4, UR4, URZ, UP0 ;  /* 0x000000ff04047287 */ /* 0x000fc80008000000 */
[----:B------:R-:W-:Y:S01]  /*3a90*/  ULEA UR4, UR4, UR17, 0x3 ;  /* 0x0000001104047291 */ /* 0x000fe2000f8e18ff */
[----:B------:R-:W-:-:S04]  /*3aa0*/  LOP3.LUT R2, R2, UR5, RZ, 0x3c, !PT ;  /* 0x0000000502027c12 */ /* 0x000fc8000f8e3cff */
[----:B------:R-:W-:-:S04]  /*3ab0*/  SHF.L.U32 R2, R2, 0x1f, RZ ;  /* 0x0000001f02027819 */ /* 0x000fc800000006ff */
[----:B------:R-:W2:Y:S02]  /*3ac0*/  SYNCS.PHASECHK.TRANS64.TRYWAIT P0, [UR4], R2 ;  /* 0x00000002ff0075a7 */ /* 0x000ea40008001104 */
[----:B--2---:R-:W-:Y:S05]  /*3ad0*/  @!P0 BRA `(.L_x_70) ;  /* 0x0000005000188947 */ /* 0x004fea0003800000 */
.L_x_164:
[----:B------:R-:W-:Y:S01]  /*3ae0*/  NOP ;  /* 0x0000000000007918 */ /* 0x000fe20000000000 */
[----:B-1----:R-:W1:Y:S01]  /*3af0*/  LDS R0, [UR8+0x14] ;  /* 0x00001408ff007984 */ /* 0x002e620008000800 */
[----:B------:R-:W-:Y:S01]  /*3b00*/  ULOP3.LUT UR4, UR30, 0xffff, URZ, 0xc0, !UPT ;  /* 0x0000ffff1e047892 */ /* 0x000fe2000f8ec0ff */
[----:B------:R-:W-:Y:S01]  /*3b10*/  UMOV UR5, 0xffff ;  /* 0x0000ffff00057882 */ /* 0x000fe20000000000 */
[----:B------:R-:W-:Y:S02]  /*3b20*/  UMOV UR6, 0x1 ;  /* 0x0000000100067882 */ /* 0x000fe40000000000 */
[----:B------:R-:W-:-:S04]  /*3b30*/  USHF.R.U32.HI UR4, URZ, 0x5, UR4 ;  /* 0x00000005ff047899 */ /* 0x000fc80008011604 */
[----:B------:R-:W-:Y:S02]  /*3b40*/  USHF.L.U32 UR5, UR5, UR4, URZ ;  /* 0x0000000405057299 */ /* 0x000fe400080006ff */
[----:B------:R-:W-:-:S04]  /*3b50*/  USHF.L.U32 UR4, UR6, UR4, URZ ;  /* 0x0000000406047299 */ /* 0x000fc800080006ff */
[----:B-1----:R-:W-:-:S04]  /*3b60*/  LOP3.LUT R0, R0, UR5, RZ, 0xc0, !PT ;  /* 0x0000000500007c12 */ /* 0x002fc8000f8ec0ff */
[----:B------:R-:W-:-:S13]  /*3b70*/  ISETP.NE.AND P0, PT, R0, UR5, PT ;  /* 0x0000000500007c0c */ /* 0x000fda000bf05270 */
[----:B------:R-:W-:Y:S05]  /*3b80*/  @P0 BRA `(.L_x_71) ;  /* 0x0000000000580947 */ /* 0x000fea0003800000 */
[----:B------:R-:W1:Y:S02]  /*3b90*/  LDS R0, [UR8+0x18] ;  /* 0x00001808ff007984 */ /* 0x000e640008000800 */
[----:B-1----:R-:W-:-:S04]  /*3ba0*/  LOP3.LUT R0, R0, UR4, RZ, 0xc0, !PT ;  /* 0x0000000400007c12 */ /* 0x002fc8000f8ec0ff */
[----:B------:R-:W-:-:S13]  /*3bb0*/  ISETP.NE.AND P0, PT, R0, UR4, PT ;  /* 0x0000000400007c0c */ /* 0x000fda000bf05270 */
[----:B------:R-:W-:Y:S05]  /*3bc0*/  @P0 BRA `(.L_x_72) ;  /* 0x00000000003c0947 */ /* 0x000fea0003800000 */
[----:B------:R-:W1:Y:S01]  /*3bd0*/  S2R R2, SR_LANEID ;  /* 0x0000000000027919 */ /* 0x000e620000000000 */
[----:B------:R-:W-:-:S06]  /*3be0*/  ULOP3.LUT UR5, URZ, UR5, URZ, 0x33, !UPT ;  /* 0x00000005ff057292 */ /* 0x000fcc000f8e33ff */
[----:B------:R-:W-:-:S04]  /*3bf0*/  IMAD.U32 R0, RZ, RZ, UR5 ;  /* 0x00000005ff007e24 */ /* 0x000fc8000f8e00ff */
[----:B------:R2:W4:Y:S02]  /*3c00*/  REDUX UR7, R0 ;  /* 0x00000000000773c4 */ /* 0x0005240000000000 */
[----:B------:R1:W-:Y:S01]  /*3c10*/  UTCATOMSWS.AND URZ, UR5 ;  /* 0x0000000500ff79e3 */ /* 0x0003e20008000000 */
[----:B--2---:R-:W-:Y:S01]  /*3c20*/  LOP3.LUT R0, RZ, UR4, RZ, 0x33, !PT ;  /* 0x00000004ff007c12 */ /* 0x004fe2000f8e33ff */
[----:B------:R-:W-:Y:S02]  /*3c30*/  VOTEU.ANY UR4, UPT, PT ;  /* 0x0000000000047886 */ /* 0x000fe400038e0100 */
[----:B------:R-:W-:Y:S02]  /*3c40*/  UFLO.U32 UR4, UR4 ;  /* 0x00000004000472bd */ /* 0x000fe400080e0000 */
[----:B------:R-:W2:Y:S04]  /*3c50*/  REDUX UR6, R0 ;  /* 0x00000000000673c4 */ /* 0x000ea80000000000 */
[----:B-1----:R-:W-:-:S02]  /*3c60*/  ISETP.EQ.U32.AND P0, PT, R2, UR4, PT ;  /* 0x0000000402007c0c */ /* 0x002fc4000bf02070 */
[----:B----4-:R-:W-:-:S11]  /*3c70*/  MOV R2, UR7 ;  /* 0x0000000700027c02 */ /* 0x010fd60008000f00 */
[----:B------:R1:W-:Y:S01]  /*3c80*/  @P0 ATOMS.AND RZ, [UR8+0x14], R2 ;  /* 0x00001402ffff098c */ /* 0x0003e2000a800008 */
[----:B--2---:R-:W-:-:S05]  /*3c90*/  IMAD.U32 R0, RZ, RZ, UR6 ;  /* 0x00000006ff007e24 */ /* 0x004fca000f8e00ff */
[----:B------:R1:W-:Y:S01]  /*3ca0*/  @P0 ATOMS.AND RZ, [UR8+0x18], R0 ;  /* 0x00001800ffff098c */ /* 0x0003e2000a800008 */
[----:B------:R-:W-:Y:S05]  /*3cb0*/  BRA `(.L_x_73) ;  /* 0x0000000000147947 */ /* 0x000fea0003800000 */
.L_x_72:
[----:B------:R-:W-:Y:S02]  /*3cc0*/  MOV R2, 0x3ce0 ;  /* 0x00003ce000027802 */ /* 0x000fe40000000f00 */
[----:B---3-5:R-:W-:Y:S05]  /*3cd0*/  CALL.REL.NOINC `($__internal_0_$__cuda_sm10x_tcgen05_guardrail_trap_col_being_dealloced_not_returned_by_alloc) ;  /* 0x0000005400007944 */ /* 0x028fea0003c00000 */
[----:B------:R-:W-:Y:S05]  /*3ce0*/  BRA `(.L_x_73) ;  /* 0x0000000000087947 */ /* 0x000fea0003800000 */
.L_x_71:
[----:B------:R-:W-:Y:S02]  /*3cf0*/  MOV R2, 0x3d10 ;  /* 0x00003d1000027802 */ /* 0x000fe40000000f00 */
[----:B---3-5:R-:W-:Y:S05]  /*3d00*/  CALL.REL.NOINC `($__internal_2_$__cuda_sm10x_tcgen05_guardrail_trap_unallocated_columns_being_dealloced) ;  /* 0x00000054000c7944 */ /* 0x028fea0003c00000 */
.L_x_73:
[----:B------:R-:W-:Y:S01]  /*3d10*/  NOP ;  /* 0x0000000000007918 */ /* 0x000fe20000000000 */
[----:B------:R-:W-:Y:S05]  /*3d20*/  EXIT ;  /* 0x000000000000794d */ /* 0x000fea0003800000 */
.L_x_55:
[----:B------:R-:W-:-:S09]  /*3d30*/  UISETP.NE.OR UP0, UPT, UR18, 0x3, !UP3 ;  /* 0x000000031200788c */ /* 0x000fd2000df05670 */
[----:B------:R-:W-:Y:S05]  /*3d40*/  BRA.U UP0, `(.L_x_74) ;  /* 0x0000001100887547 */ /* 0x000fea000b800000 */
[----:B------:R-:W2:Y:S01]  /*3d50*/  LDCU.64 UR4, c[0x0][0x888] ;  /* 0x00011100ff0477ac */ /* 0x000ea20008000a00 */
[----:B------:R-:W3:Y:S01]  /*3d60*/  S2UR UR8, SR_CgaCtaId ;  /* 0x00000000000879c3 */ /* 0x000ee20000008800 */
[----:B------:R-:W-:Y:S02]  /*3d70*/  HFMA2 R9, -RZ, RZ, 0, 0 ;  /* 0x00000000ff097431 */ /* 0x000fe400000001ff */
[----:B------:R-:W-:Y:S01]  /*3d80*/  IMAD.MOV.U32 R11, RZ, RZ, 0x1 ;  /* 0x00000001ff0b7424 */ /* 0x000fe200078e00ff */
[----:B------:R-:W4:Y:S01]  /*3d90*/  LDCU UR40, c[0x0][0x370] ;  /* 0x00006e00ff2877ac */ /* 0x000f220008000800 */
[----:B------:R-:W-:Y:S01]  /*3da0*/  IMAD.MOV.U32 R10, RZ, RZ, RZ ;  /* 0x000000ffff0a7224 */ /* 0x000fe200078e00ff */
[----:B------:R-:W-:Y:S01]  /*3db0*/  MOV R3, 0x1000 ;  /* 0x0000100000037802 */ /* 0x000fe20000000f00 */
[----:B------:R-:W4:Y:S01]  /*3dc0*/  LDCU.128 UR44, c[0x0][0xb10] ;  /* 0x00016200ff2c77ac */ /* 0x000f220008000c00 */
[----:B------:R-:W1:Y:S01]  /*3dd0*/  LDC.64 R12, c[0x0][0x348] ;  /* 0x0000d200ff0c7b82 */ /* 0x000e620000000a00 */
[----:B------:R-:W3:Y:S01]  /*3de0*/  LDCU UR37, c[0x0][0x374] ;  /* 0x00006e80ff2577ac */ /* 0x000ee20008000800 */
[----:B------:R-:W3:Y:S01]  /*3df0*/  LDCU.64 UR38, c[0x0][0x890] ;  /* 0x00011200ff2677ac */ /* 0x000ee20008000a00 */
[----:B------:R-:W3:Y:S01]  /*3e00*/  LDCU UR15, c[0x0][0xb0c] ;  /* 0x00016180ff0f77ac */ /* 0x000ee20008000800 */
[----:B--2---:R-:W-:Y:S01]  /*3e10*/  UISETP.NE.U32.AND UP0, UPT, UR4, URZ, UPT ;  /* 0x000000ff0400728c */ /* 0x004fe2000bf05070 */
[----:B------:R-:W2:Y:S01]  /*3e20*/  LDCU UR54, c[0x0][0xb20] ;  /* 0x00016400ff3677ac */ /* 0x000ea20008000800 */
[----:B------:R-:W2:Y:S01]  /*3e30*/  LDCU UR4, c[0x0][0xb30] ;  /* 0x00016600ff0477ac */ /* 0x000ea20008000800 */
[----:B------:R-:W-:Y:S01]  /*3e40*/  UMOV UR21, 0x400 ;  /* 0x0000040000157882 */ /* 0x000fe20000000000 */
[----:B----4-:R-:W-:-:S02]  /*3e50*/  UIMAD.WIDE.U32 UR52, UR40, UR44, URZ ;  /* 0x0000002c283472a5 */ /* 0x010fc4000f8e00ff */
[----:B---3--:R-:W-:Y:S02]  /*3e60*/  UIMAD.WIDE.U32 UR6, UR37, UR47, URZ ;  /* 0x0000002f250672a5 */ /* 0x008fe4000f8e00ff */
[----:B------:R-:W-:Y:S02]  /*3e70*/  ULEA UR21, UR8, UR21, 0x18 ;  /* 0x0000001508157291 */ /* 0x000fe4000f8ec0ff */
[----:B------:R-:W-:Y:S02]  /*3e80*/  USEL UR41, URZ, 0x1, UP6 ;  /* 0x00000001ff297887 */ /* 0x000fe4000b000000 */
[----:B------:R-:W-:Y:S02]  /*3e90*/  UISETP.NE.U32.AND UP6, UPT, UR38, URZ, UPT ;  /* 0x000000ff2600728c */ /* 0x000fe4000bfc5070 */
[----:B------:R-:W-:Y:S02]  /*3ea0*/  UIADD3 UR43, UPT, UPT, UR21, 0x58, URZ ;  /* 0x00000058152b7890 */ /* 0x000fe4000fffe0ff */
[----:B------:R-:W-:-:S02]  /*3eb0*/  UIADD3 UR33, UPT, UPT, UR21, 0x40, URZ ;  /* 0x0000004015217890 */ /* 0x000fc4000fffe0ff */
[----:B------:R-:W-:Y:S02]  /*3ec0*/  UIADD3 UR25, UPT, UPT, UR21, 0x48, URZ ;  /* 0x0000004815197890 */ /* 0x000fe4000fffe0ff */
[----:B------:R-:W-:Y:S02]  /*3ed0*/  UIADD3 UR17, UPT, UPT, UR21, 0x50, URZ ;  /* 0x0000005015117890 */ /* 0x000fe4000fffe0ff */
[----:B------:R-:W-:Y:S02]  /*3ee0*/  UISETP.NE.AND.EX UP5, UPT, UR5, URZ, UPT, UP0 ;  /* 0x000000ff0500728c */ /* 0x000fe4000bfa5300 */
[----:B------:R-:W-:Y:S01]  /*3ef0*/  UISETP.NE.AND UP0, UPT, UR42, 0x1, UPT ;  /* 0x000000012a00788c */ /* 0x000fe2000bf05270 */
[----:B------:R-:W-:Y:S01]  /*3f00*/  UMOV UR52, UR53 ;  /* 0x0000003500347c82 */ /* 0x000fe20008000000 */
[----:B------:R-:W-:Y:S01]  /*3f10*/  UMOV UR51, UR7 ;  /* 0x0000000700337c82 */ /* 0x000fe20008000000 */
[----:B------:R-:W-:Y:S02]  /*3f20*/  UISETP.NE.AND UP0, UPT, UR15, 0x1, UPT ;  /* 0x000000010f00788c */ /* 0x000fe4000bf05270 */
[----:B------:R-:W-:-:S02]  /*3f30*/  UPLOP3.LUT UP4, UPT, UPT, UPT, UPT, 0x40, 0x4 ;  /* 0x000000000004789c */ /* 0x000fc40003f8e870 */
[----:B------:R-:W-:Y:S01]  /*3f40*/  UISETP.GE.AND UP2, UPT, UR42, 0x1, UPT ;  /* 0x000000012a00788c */ /* 0x000fe2000bf46270 */
[----:B------:R-:W3:Y:S01]  /*3f50*/  LDCU.64 UR22, c[0x0][0xb28] ;  /* 0x00016500ff1677ac */ /* 0x000ee20008000a00 */
[----:B------:R-:W-:Y:S02]  /*3f60*/  UISETP.NE.AND.EX UP6, UPT, UR39, URZ, UPT, UP6 ;  /* 0x000000ff2700728c */ /* 0x000fe4000bfc5360 */
[----:B------:R-:W-:Y:S02]  /*3f70*/  UPRMT UR43, UR8, 0x654, UR43 ;  /* 0x00000654082b7896 */ /* 0x000fe4000800002b */
[----:B------:R-:W-:Y:S02]  /*3f80*/  UPRMT UR50, UR8, 0x654, UR33 ;  /* 0x0000065408327896 */ /* 0x000fe40008000021 */
[----:B------:R-:W-:Y:S02]  /*3f90*/  UPRMT UR49, UR8, 0x654, UR25 ;  /* 0x0000065408317896 */ /* 0x000fe40008000019 */
[----:B------:R-:W-:-:S02]  /*3fa0*/  UPRMT UR48, UR8, 0x654, UR17 ;  /* 0x0000065408307896 */ /* 0x000fc40008000011 */
[----:B------:R-:W-:Y:S02]  /*3fb0*/  USHF.R.U32.HI UR52, URZ, UR45, UR52 ;  /* 0x0000002dff347299 */ /* 0x000fe40008011634 */
[----:B--2---:R-:W-:Y:S02]  /*3fc0*/  USHF.R.U32.HI UR51, URZ, UR54, UR51 ;  /* 0x00000036ff337299 */ /* 0x004fe40008011633 */
[----:B------:R-:W-:Y:S02]  /*3fd0*/  UISETP.NE.AND UP0, UPT, UR46, 0x1, UPT ;  /* 0x000000012e00788c */ /* 0x000fe4000bf05270 */
[----:B-1----:R-:W-:-:S11]  /*3fe0*/  UISETP.NE.AND UP3, UPT, UR4, 0x1, UPT ;  /* 0x000000010400788c */ /* 0x002fd6000bf65270 */
.L_x_85:
[C---:B------:R-:W-:Y:S02]  /*3ff0*/  LEA R8, R10.reuse, UR21, 0x3 ;  /* 0x000000150a087c11 */ /* 0x040fe4000f8e18ff */
[----:B------:R-:W-:Y:S02]  /*4000*/  SHF.L.U32 R0, R9, 0x1f, RZ ;  /* 0x0000001f09007819 */ /* 0x000fe400000006ff */
[----:B------:R-:W-:Y:S02]  /*4010*/  LEA R4, R10, UR21, 0x4 ;  /* 0x000000150a047c11 */ /* 0x000fe4000f8e20ff */
[----:B-1----:R-:W1:Y:S02]  /*4020*/  SYNCS.PHASECHK.TRANS64.TRYWAIT P0, [R8+URZ+0x90], R0 ;  /* 0x00009000080075a7 */ /* 0x002e6400080011ff */
[----:B-1----:R-:W-:Y:S05]  /*4030*/  @!P0 BRA `(.L_x_75) ;  /* 0x0000004800d88947 */ /* 0x002fea0003800000 */
.L_x_165:
[----:B------:R-:W2:Y:S01]  /*4040*/  LDS.128 R4, [R4+0x120] ;  /* 0x0001200004047984 */ /* 0x000ea20000000c00 */
[----:B------:R-:W-:Y:S01]  /*4050*/  UISETP.GE.AND UP0, UPT, UR42, 0x1, UPT ;  /* 0x000000012a00788c */ /* 0x000fe2000bf06270 */
[----:B------:R-:W-:Y:S01]  /*4060*/  @!PT LDS RZ, [RZ] ;  /* 0x00000000fffff984 */ /* 0x000fe20000000800 */
[----:B------:R-:W-:Y:S01]  /*4070*/  @!PT LDS RZ, [RZ] ;  /* 0x00000000fffff984 */ /* 0x000fe20000000800 */
[----:B------:R-:W-:Y:S01]  /*4080*/  @!PT LDS RZ, [RZ] ;  /* 0x00000000fffff984 */ /* 0x000fe20000000800 */
[----:B------:R-:W-:Y:S01]  /*4090*/  @!PT LDS RZ, [RZ] ;  /* 0x00000000fffff984 */ /* 0x000fe20000000800 */
[----:B------:R4:W-:Y:S06]  /*40a0*/  MEMBAR.ALL.CTA ;  /* 0x0000000000007992 */ /* 0x0009ec0000008000 */
[----:B----4-:R-:W4:Y:S01]  /*40b0*/  FENCE.VIEW.ASYNC.S ;  /* 0x00000000000073c6 */ /* 0x010f220000000000 */
[----:B--2---:R-:W-:Y:S11]  /*40c0*/  LOP3.LUT P0, RZ, R6, 0x1, RZ, 0xc0, !PT ;  /* 0x0000000106ff7812 */ /* 0x004ff6000780c0ff */
[----:B------:R-:W-:Y:S02]  /*40d0*/  @!UPT UIADD3 URZ, UPT, UPT, URZ, URZ, URZ ;  /* 0x000000fffffff290 */ /* 0x000fe4000fffe0ff */
[----:B----4-:R-:W-:Y:S01]  /*40e0*/  VOTEU.ANY UP2, P0 ;  /* 0x0000000000ff7886 */ /* 0x010fe20000040100 */
[----:B------:R-:W-:Y:S11]  /*40f0*/  PLOP3.LUT P0, PT, PT, PT, UP2, 0x80, 0x8 ;  /* 0x000000000008781c */ /* 0x000ff60003f0f028 */
[----:B------:R-:W-:Y:S02]  /*4100*/  @!UPT UIADD3 URZ, UPT, UPT, URZ, URZ, URZ ;  /* 0x000000fffffff290 */ /* 0x000fe4000fffe0ff */
[----:B-1----:R-:W-:Y:S02]  /*4110*/  @P0 SHF.R.U32.HI R0, RZ, 0x10, R5 ;  /* 0x00000010ff000819 */ /* 0x002fe40000011605 */
[----:B------:R-:W-:Y:S02]  /*4120*/  @P0 MOV R2, R4 ;  /* 0x0000000400020202 */ /* 0x000fe40000000f00 */
[----:B------:R-:W-:Y:S01]  /*4130*/  @P0 R2UR UR4, R0 ;  /* 0x00000000000402ca */ /* 0x000fe200000e0000 */
[----:B------:R-:W-:Y:S01]  /*4140*/  VIADD R0, R8, 0xa0 ;  /* 0x000000a008007836 */ /* 0x000fe20000000000 */
[----:B------:R-:W-:Y:S02]  /*4150*/  @P0 LOP3.LUT R4, R5, 0xffff, RZ, 0xc0, !PT ;  /* 0x0000ffff05040812 */ /* 0x000fe400078ec0ff */
[----:B------:R-:W-:Y:S02]  /*4160*/  @P0 R2UR UR6, R2 ;  /* 0x00000000020602ca */ /* 0x000fe400000e0000 */
[----:B------:R-:W-:Y:S02]  /*4170*/  PRMT R0, RZ, 0x654, R0 ;  /* 0x00000654ff007816 */ /* 0x000fe40000000000 */
[----:B------:R-:W-:Y:S02]  /*4180*/  @P0 R2UR UR5, R4 ;  /* 0x00000000040502ca */ /* 0x000fe400000e0000 */
[----:B------:R1:W-:Y:S03]  /*4190*/  SYNCS.ARRIVE.TRANS64.RED.A1T0 RZ, [R0+URZ], RZ ;  /* 0x000000ff00ff79a7 */ /* 0x0003e600081004ff */
[----:B------:R-:W-:Y:S04]  /*41a0*/  @UP2 UMOV UR29, UR4 ;  /* 0x00000004001d2c82 */ /* 0x000fe80008000000 */
[----:B------:R-:W-:Y:S04]  /*41b0*/  @UP2 UMOV UR14, UR6 ;  /* 0x00000006000e2c82 */ /* 0x000fe80008000000 */
[----:B------:R-:W-:Y:S01]  /*41c0*/  @UP2 UMOV UR13, UR5 ;  /* 0x00000005000d2c82 */ /* 0x000fe20008000000 */
[----:B------:R-:W-:Y:S05]  /*41d0*/  BRA.U !UP0, `(.L_x_76) ;  /* 0x0000000108c07547 */ /* 0x000fea000b800000 */
[----:B------:R-:W-:Y:S02]  /*41e0*/  UIMAD.WIDE.U32 UR18, UR13, UR47, URZ ;  /* 0x0000002f0d1272a5 */ /* 0x000fe4000f8e00ff */
[----:B------:R-:W-:Y:S02]  /*41f0*/  UP2UR UR16, UPR, URZ, 0x4 ;  /* 0x00000004ff107883 */ /* 0x000fe40008000000 */
[----:B------:R-:W-:Y:S02]  /*4200*/  UISETP.NE.AND UP2, UPT, UR46, 0x1, UPT ;  /* 0x000000012e00788c */ /* 0x000fe4000bf45270 */
[----:B------:R-:W-:Y:S02]  /*4210*/  UIMAD.WIDE.U32 UR26, UR14, UR44, URZ ;  /* 0x0000002c0e1a72a5 */ /* 0x000fe4000f8e00ff */
[----:B------:R-:W-:Y:S02]  /*4220*/  USEL UR4, UR37, UR51, !UP2 ;  /* 0x0000003325047287 */ /* 0x000fe4000d000000 */
[----:B------:R-:W-:Y:S02]  /*4230*/  UISETP.NE.AND UP0, UPT, UR15, 0x1, UPT ;  /* 0x000000010f00788c */ /* 0x000fe4000bf05270 */
[----:B------:R-:W-:Y:S02]  /*4240*/  UP2UR UR20, UPR, URZ, 0x2 ;  /* 0x00000002ff147883 */ /* 0x000fe40008000000 */
[----:B------:R-:W-:Y:S02]  /*4250*/  UISETP.NE.AND UP1, UPT, UR42, 0x1, UPT ;  /* 0x000000012a00788c */ /* 0x000fe4000bf25270 */
[----:B---3--:R-:W-:Y:S02]  /*4260*/  UIMAD.WIDE.U32 UR8, UR4, UR22, URZ ;  /* 0x00000016040872a5 */ /* 0x008fe4000f8e00ff */
[----:B------:R-:W-:Y:S01]  /*4270*/  USEL UR7, UR40, UR52, !UP0 ;  /* 0x0000003428077287 */ /* 0x000fe2000c000000 */
[----:B------:R-:W-:Y:S02]  /*4280*/  UMOV UR5, UR19 ;  /* 0x0000001300057c82 */ /* 0x000fe40008000000 */
[----:B------:R-:W-:Y:S02]  /*4290*/  USHF.R.U32.HI UR6, URZ, UR54, UR5 ;  /* 0x00000036ff067299 */ /* 0x000fe40008011605 */
[----:B------:R-:W-:Y:S02]  /*42a0*/  UIMAD.WIDE.U32 UR10, UR7, UR22, URZ ;  /* 0x00000016070a72a5 */ /* 0x000fe4000f8e00ff */
[----:B------:R-:W-:Y:S02]  /*42b0*/  USEL UR6, UR13, UR6, !UP2 ;  /* 0x000000060d067287 */ /* 0x000fe4000d000000 */
[----:B------:R-:W-:Y:S01]  /*42c0*/  UISETP.NE.AND UP2, UPT, UR16, URZ, UPT ;  /* 0x000000ff1000728c */ /* 0x000fe2000bf45270 */
[----:B------:R-:W-:Y:S02]  /*42d0*/  UMOV UR5, UR27 ;  /* 0x0000001b00057c82 */ /* 0x000fe40008000000 */
[----:B------:R-:W-:Y:S03]  /*42e0*/  USHF.R.U32.HI UR12, URZ, UR45, UR5 ;  /* 0x0000002dff0c7299 */ /* 0x000fe60008011605 */
[----:B------:R-:W-:Y:S02]  /*42f0*/  UMOV UR5, UR9 ;  /* 0x0000000900057c82 */ /* 0x000fe40008000000 */
[----:B------:R-:W-:Y:S03]  /*4300*/  @UP1 USHF.R.U32.HI UR4, URZ, UR23, UR5 ;  /* 0x00000017ff041299 */ /* 0x000fe60008011605 */
[----:B------:R-:W-:Y:S01]  /*4310*/  UMOV UR5, UR11 ;  /* 0x0000000b00057c82 */ /* 0x000fe20008000000 */
[----:B------:R-:W-:Y:S02]  /*4320*/  UIMAD UR4, UR42, UR4, URZ ;  /* 0x000000042a0472a4 */ /* 0x000fe4000f8e02ff */
[----:B------:R-:W-:Y:S02]  /*4330*/  @UP1 USHF.R.U32.HI UR7, URZ, UR23, UR5 ;  /* 0x00000017ff071299 */ /* 0x000fe40008011605 */
[----:B------:R-:W-:Y:S02]  /*4340*/  USEL UR5, UR14, UR12, !UP0 ;  /* 0x0000000c0e057287 */ /* 0x000fe4000c000000 */
[----:B------:R-:W-:Y:S02]  /*4350*/  UIMAD.WIDE.U32 UR10, UR6, UR22, URZ ;  /* 0x00000016060a72a5 */ /* 0x000fe4000f8e00ff */
[----:B------:R-:W-:Y:S02]  /*4360*/  UIMAD UR8, UR42, UR7, URZ ;  /* 0x000000072a0872a4 */ /* 0x000fe4000f8e02ff */
[----:B------:R-:W-:Y:S03]  /*4370*/  UISETP.GE.AND UP0, UPT, UR6, UR4, UPT ;  /* 0x000000040600728c */ /* 0x000fe6000bf06270 */
[----:B------:R-:W-:Y:S01]  /*4380*/  UMOV UR4, UR11 ;  /* 0x0000000b00047c82 */ /* 0x000fe20008000000 */
[----:B------:R-:W-:Y:S02]  /*4390*/  UISETP.GE.OR UP0, UPT, UR5, UR8, UP0 ;  /* 0x000000080500728c */ /* 0x000fe40008706670 */
[----:B------:R-:W-:Y:S02]  /*43a0*/  USHF.R.U32.HI UR4, URZ, UR23, UR4 ;  /* 0x00000017ff047299 */ /* 0x000fe40008011604 */
[----:B------:R-:W-:Y:S02]  /*43b0*/  UIMAD.WIDE.U32 UR8, UR5, UR22, URZ ;  /* 0x00000016050872a5 */ /* 0x000fe4000f8e00ff */
[----:B------:R-:W-:Y:S04]  /*43c0*/  USEL UR10, UR6, UR4, !UP1 ;  /* 0x00000004060a7287 */ /* 0x000fe8000c800000 */
[----:B------:R-:W-:Y:S01]  /*43d0*/  UIADD3 UR11, UPT, UPT, -UR10, URZ, URZ ;  /* 0x000000ff0a0b7290 */ /* 0x000fe2000fffe1ff */
[----:B------:R-:W-:Y:S02]  /*43e0*/  @!UP0 UMOV UR4, UR9 ;  /* 0x0000000900048c82 */ /* 0x000fe40008000000 */
[----:B------:R-:W-:Y:S02]  /*43f0*/  @!UP0 USHF.R.U32.HI UR4, URZ, UR23, UR4 ;  /* 0x00000017ff048299 */ /* 0x000fe40008011604 */
[----:B------:R-:W-:Y:S02]  /*4400*/  UIMAD UR8, UR42, UR11, UR6 ;  /* 0x0000000b2a0872a4 */ /* 0x000fe4000f8e0206 */
[----:B------:R-:W-:Y:S02]  /*4410*/  @!UP0 USEL UR4, UR5, UR4, !UP1 ;  /* 0x0000000405048287 */ /* 0x000fe4000c800000 */
[----:B------:R-:W-:Y:S02]  /*4420*/  UISETP.NE.AND UP1, UPT, UR20, URZ, UPT ;  /* 0x000000ff1400728c */ /* 0x000fe4000bf25270 */
[----:B------:R-:W-:Y:S02]  /*4430*/  @!UP0 UIMAD UR8, UR7, UR8, UR4 ;  /* 0x00000008070882a4 */ /* 0x000fe4000f8e0204 */
[----:B------:R-:W-:Y:S02]  /*4440*/  @!UP0 UIADD3 UR9, UPT, UPT, UR10, -UR4, URZ ;  /* 0x800000040a098290 */ /* 0x000fe4000fffe0ff */
[----:B------:R-:W-:Y:S02]  /*4450*/  UIADD3 UR4, UPT, UPT, -UR5, URZ, URZ ;  /* 0x000000ff05047290 */ /* 0x000fe4000fffe1ff */
[----:B------:R-:W-:Y:S02]  /*4460*/  UIADD3 UR7, UPT, UPT, -UR6, URZ, URZ ;  /* 0x000000ff06077290 */ /* 0x000fe4000fffe1ff */
[----:B------:R-:W-:Y:S02]  /*4470*/  @!UP0 UIMAD UR6, UR9, UR42, UR5 ;  /* 0x0000002a090682a4 */ /* 0x000fe4000f8e0205 */
[----:B------:R-:W-:Y:S02]  /*4480*/  UIMAD UR14, UR15, UR4, UR14 ;  /* 0x000000040f0e72a4 */ /* 0x000fe4000f8e020e */
[----:B------:R-:W-:Y:S01]  /*4490*/  UIMAD UR13, UR46, UR7, UR13 ;  /* 0x000000072e0d72a4 */ /* 0x000fe2000f8e020d */
[----:B------:R-:W-:Y:S02]  /*44a0*/  @!UP0 UMOV UR5, UR8 ;  /* 0x0000000800058c82 */ /* 0x000fe40008000000 */
[----:B------:R-:W-:Y:S02]  /*44b0*/  UIMAD UR14, UR5, UR15, UR14 ;  /* 0x0000000f050e72a4 */ /* 0x000fe4000f8e020e */
[----:B------:R-:W-:Y:S11]  /*44c0*/  UIMAD UR13, UR6, UR46, UR13 ;  /* 0x0000002e060d72a4 */ /* 0x000ff6000f8e020d */
[----:B------:R-:W-:Y:S01]  /*44d0*/  @!UPT UIADD3 URZ, UPT, UPT, URZ, URZ, URZ ;  /* 0x000000fffffff290 */ /* 0x000fe2000fffe0ff */
.L_x_76:
[----:B------:R-:W2:Y:S01]  /*44e0*/  @!UP3 LDCU.128 UR8, c[0x0][0xb10] ;  /* 0x00016200ff08b7ac */ /* 0x000ea20008000c00 */
[----:B------:R-:W-:Y:S02]  /*44f0*/  ISETP.NE.U32.AND P0, PT, RZ, UR38, PT ;  /* 0x00000026ff007c0c */ /* 0x000fe4000bf05070 */
[----:B------:R-:W-:Y:S02]  /*4500*/  SHF.L.U32 R4, R11, 0x1f, RZ ;  /* 0x0000001f0b047819 */ /* 0x000fe400000006ff */
[----:B------:R-:W-:Y:S01]  /*4510*/  ISETP.NE.AND.EX P0, PT, RZ, UR39, PT, P0 ;  /* 0x00000027ff007c0c */ /* 0x000fe2000bf05300 */
[----:B------:R-:W4:Y:S01]  /*4520*/  @!UP3 LDCU UR5, c[0x0][0xb0c] ;  /* 0x00016180ff05b7ac */ /* 0x000f220008000800 */
[----:B------:R-:W-:Y:S02]  /*4530*/  USHF.L.U32 UR35, UR30, 0x6, URZ ;  /* 0x000000061e237899 */ /* 0x000fe400080006ff */
[----:B------:R-:W-:Y:S02]  /*4540*/  USHF.L.U32 UR34, UR31, 0x7, URZ ;  /* 0x000000071f227899 */ /* 0x000fe400080006ff */
[----:B--2---:R-:W-:Y:S07]  /*4550*/  UIMAD.WIDE.U32 UR6, UR14, UR8, URZ ;  /* 0x000000080e0672a5 */ /* 0x004fee000f8e00ff */
[----:B------:R-:W-:Y:S01]  /*4560*/  @!UP3 UMOV UR4, UR7 ;  /* 0x000000070004bc82 */ /* 0x000fe20008000000 */
[----:B----4-:R-:W-:Y:S02]  /*4570*/  @!UP3 UISETP.NE.AND UP0, UPT, UR5, 0x1, UPT ;  /* 0x000000010500b88c */ /* 0x010fe4000bf05270 */
[----:B------:R-:W-:Y:S02]  /*4580*/  @!UP3 USHF.R.U32.HI UR4, URZ, UR9, UR4 ;  /* 0x00000009ff04b299 */ /* 0x000fe40008011604 */
[----:B------:R-:W-:Y:S02]  /*4590*/  UIMAD.WIDE.U32 UR6, UR13, UR11, URZ ;  /* 0x0000000b0d0672a5 */ /* 0x000fe4000f8e00ff */
[----:B------:R-:W-:Y:S02]  /*45a0*/  @!UP3 USEL UR8, UR14, UR4, !UP0 ;  /* 0x000000040e08b287 */ /* 0x000fe4000c000000 */
[----:B------:R-:W-:Y:S03]  /*45b0*/  @!UP3 UISETP.NE.AND UP0, UPT, UR10, 0x1, UPT ;  /* 0x000000010a00b88c */ /* 0x000fe6000bf05270 */
[----:B------:R-:W-:Y:S02]  /*45c0*/  @!UP3 UMOV UR6, UR7 ;  /* 0x000000070006bc82 */ /* 0x000fe40008000000 */
[----:B------:R-:W2:Y:S02]  /*45d0*/  @!UP3 LDCU UR4, c[0x0][0xb20] ;  /* 0x00016400ff04b7ac */ /* 0x000ea40008000800 */
[----:B--2---:R-:W-:Y:S04]  /*45e0*/  @!UP3 USHF.R.U32.HI UR6, URZ, UR4, UR6 ;  /* 0x00000004ff06b299 */ /* 0x004fe80008011606 */
[----:B------:R-:W-:Y:S04]  /*45f0*/  @!UP3 USEL UR6, UR13, UR6, !UP0 ;  /* 0x000000060d06b287 */ /* 0x000fe8000c000000 */
[----:B------:R-:W-:Y:S02]  /*4600*/  @!UP3 UIADD3 UR4, UPT, UPT, -UR8, UR6, URZ ;  /* 0x000000060804b290 */ /* 0x000fe4000fffe1ff */
[----:B------:R-:W-:Y:S02]  /*4610*/  @!UP3 UIADD3 UR6, UPT, UPT, UR8, -UR6, URZ ;  /* 0x800000060806b290 */ /* 0x000fe4000fffe0ff */
[----:B------:R-:W-:Y:S02]  /*4620*/  @!UP3 UIMAD UR14, UR4, UR5, UR14 ;  /* 0x00000005040eb2a4 */ /* 0x000fe4000f8e020e */
[----:B------:R-:W-:Y:S01]  /*4630*/  @!UP3 UIMAD UR13, UR6, UR10, UR13 ;  /* 0x0000000a060db2a4 */ /* 0x000fe2000f8e020d */
[----:B------:R-:W-:Y:S11]  /*4640*/  BRA.U UP4, `(.L_x_77) ;  /* 0x0000000104107547 */ /* 0x000ff6000b800000 */
[----:B------:R-:W-:Y:S04]  /*4650*/  MOV R2, UR41 ;  /* 0x0000002900027c02 */ /* 0x000fe80008000f00 */
[----:B------:R-:W-:Y:S04]  /*4660*/  SHF.L.U32 R2, R2, 0x1f, RZ ;  /* 0x0000001f02027819 */ /* 0x000fe800000006ff */
[----:B------:R-:W2:Y:S02]  /*4670*/  SYNCS.PHASECHK.TRANS64.TRYWAIT P1, [UR21+0x88], R2 ;  /* 0x00008802ff0075a7 */ /* 0x000ea40008021115 */
[----:B--2---:R-:W-:Y:S05]  /*4680*/  @!P1 BRA `(.L_x_78) ;  /* 0x0000004400589947 */ /* 0x004fea0003800000 */
.L_x_77:
[----:B------:R-:W-:Y:S05]  /*4690*/  BRA.U !UP6, `(.L_x_79) ;  /* 0x000000010e387547 */ /* 0x000fea000b800000 */
[----:B------:R-:W-:Y:S01]  /*46a0*/  UPLOP3.LUT UP1, UPT, UPT, UPT, UP5, 0x80, 0x8 ;  /* 0x000000000008789c */ /* 0x000fe20003f2f050 */
[----:B-1----:R-:W-:Y:S01]  /*46b0*/  HFMA2 R0, -RZ, RZ, 0, 5.9604644775390625e-08 ;  /* 0x00000001ff007431 */ /* 0x002fe200000001ff */
[----:B------:R-:W1:Y:S01]  /*46c0*/  LDCU.64 UR8, c[0x0][0x358] ;  /* 0x00006b00ff0877ac */ /* 0x000e620008000a00 */
[----:B------:R-:W-:Y:S03]  /*46d0*/  IMAD.MOV.U32 R45, RZ, RZ, 0x1 ;  /* 0x00000001ff2d7424 */ /* 0x000fe600078e00ff */
[----:B------:R-:W-:Y:S05]  /*46e0*/  PLOP3.LUT P1, PT, PT, PT, UP1, 0x80, 0x8 ;  /* 0x000000000008781c */ /* 0x000fea0003f2f018 */
[----:B------:R-:W2:Y:S01]  /*46f0*/  @UP1 LDCU.64 UR4, c[0x0][0x888] ;  /* 0x00011100ff0417ac */ /* 0x000ea20008000a00 */
[----:B------:R-:W-:Y:S07]  /*4700*/  @UP1 UIMAD UR6, UR36, UR38, URZ ;  /* 0x00000026240612a4 */ /* 0x000fee000f8e02ff */
[----:B------:R-:W-:Y:S01]  /*4710*/  @!P1 PRMT R45, R0, 0x7610, R45 ;  /* 0x00007610002d9816 */ /* 0x000fe2000000002d */
[----:B--2---:R-:W-:Y:S06]  /*4720*/  @UP1 UIMAD.WIDE UR4, UR6, 0x4, UR4 ;  /* 0x00000004060418a5 */ /* 0x004fec000f8e0204 */
[----:B------:R-:W-:Y:S01]  /*4730*/  IMAD.U32 R6, RZ, RZ, UR4 ;  /* 0x00000004ff067e24 */ /* 0x000fe2000f8e00ff */
[----:B------:R-:W-:Y:S04]  /*4740*/  MOV R7, UR5 ;  /* 0x0000000500077c02 */ /* 0x000fe80008000f00 */
[----:B------:R-:W2:Y:S01]  /*4750*/  @!UP1 LDCU UR4, c[0x0][0x880] ;  /* 0x00011000ff0497ac */ /* 0x000ea20008000800 */
[----:B-1---5:R4:W5:Y:S02]  /*4760*/  @P1 LDG.E R27, desc[UR8][R6.64] ;  /* 0x00000008061b1981 */ /* 0x022964000c1e1900 */
[----:B--2-4-:R-:W-:Y:S07]  /*4770*/  @!P1 IMAD.U32 R27, RZ, RZ, UR4 ;  /* 0x00000004ff1b9e24 */ /* 0x014fee000f8e00ff */
.L_x_79:
[----:B-----5:R-:W-:Y:S01]  /*4780*/  @!P0 FSETP.EQ.AND P2, PT, R27, RZ, PT ;  /* 0x000000ff1b00820b */ /* 0x020fe20003f42000 */
[----:B------:R-:W-:Y:S01]  /*4790*/  @!UPT UIADD3 URZ, UPT, UPT, URZ, URZ, URZ ;  /* 0x000000fffffff290 */ /* 0x000fe2000fffe0ff */
[----:B------:R-:W-:Y:S11]  /*47a0*/  @!P0 BRA `(.L_x_80) ;  /* 0x0000000000148947 */ /* 0x000ff60003800000 */
[----:B------:R-:W-:Y:S02]  /*47b0*/  LOP3.LUT P0, RZ, R45, 0xff, RZ, 0xc0, !PT ;  /* 0x000000ff2dff7812 */ /* 0x000fe4000780c0ff */
[----:B------:R-:W-:Y:S04]  /*47c0*/  PLOP3.LUT P2, PT, PT, PT, UP1, 0x80, 0x8 ;  /* 0x000000000008781c */ /* 0x000fe80003f4f018 */
[----:B------:R-:W-:Y:S07]  /*47d0*/  PLOP3.LUT P2, PT, P2, PT, PT, 0x8, 0x80 ;  /* 0x000000000080781c */ /* 0x000fee000174e170 */
[----:B------:R-:W-:Y:S11]  /*47e0*/  @P0 FSETP.EQ.AND P2, PT, R27, RZ, PT ;  /* 0x000000ff1b00020b */ /* 0x000ff60003f42000 */
[----:B------:R-:W-:Y:S02]  /*47f0*/  @!UPT UIADD3 URZ, UPT, UPT, URZ, URZ, URZ ;  /* 0x000000fffffff290 */ /* 0x000fe4000fffe0ff */
.L_x_80:
[----:B------:R-:W2:Y:S01]  /*4800*/  SYNCS.PHASECHK.TRANS64.TRYWAIT P0, [UR21+0x60], R4 ;  /* 0x00006004ff0075a7 */ /* 0x000ea20008001115 */
[----:B------:R-:W-:Y:S04]  /*4810*/  ELECT P1, URZ, PT ;  /* 0x0000000000ff782f */ /* 0x000fe80003820000 */
[----:B------:R-:W-:Y:S01]  /*4820*/  PLOP3.LUT P1, PT, P2, P1, PT, 0xf2, 0x2f ;  /* 0x00000000002f781c */ /* 0x000fe20001723e72 */
[----:B------:R-:W-:Y:S01]  /*4830*/  @!UPT UIADD3 URZ, UPT, UPT, URZ, URZ, URZ ;  /* 0x000000fffffff290 */ /* 0x000fe2000fffe0ff */
[----:B--2---:R-:W-:Y:S11]  /*4840*/  @!P0 BRA `(.L_x_81) ;  /* 0x0000004400008947 */ /* 0x004ff60003800000 */
.L_x_168:
[----:B-1----:R-:W-:Y:S01]  /*4850*/  @!P1 IADD3 R2, P0, PT, R12, 0x580, RZ ;  /* 0x000005800c029810 */ /* 0x002fe20007f1e0ff */
[----:B------:R-:W-:Y:S01]  /*4860*/  VOTEU.ALL UP0, P1 ;  /* 0x0000000000ff7886 */ /* 0x000fe20000800000 */
[----:B------:R-:W-:Y:S01]  /*4870*/  UMOV UR6, 0x0 ;  /* 0x0000000000067882 */ /* 0x000fe20000000000 */
[----:B------:R-:W-:Y:S01]  /*4880*/  UMOV UR7, 0x10000000 ;  /* 0x1000000000077882 */ /* 0x000fe20000000000 */
[----:B------:R-:W-:Y:S01]  /*4890*/  @!P1 R2UR UR5, R2 ;  /* 0x00000000020592ca */ /* 0x000fe200000e0000 */
[----:B------:R-:W-:Y:S01]  /*48a0*/  @!P1 IMAD.X R0, RZ, RZ, R13, P0 ;  /* 0x000000ffff009224 */ /* 0x000fe200000e060d */
[----:B------:R-:W-:Y:S01]  /*48b0*/  @!UP0 UIADD3 UR32, UPT, UPT, UR21, 0x200, URZ ;  /* 0x0000020015208890 */ /* 0x000fe2000fffe0ff */
[----:B------:R-:W-:Y:S03]  /*48c0*/  VOTEU.ALL UP0, P1 ;  /* 0x0000000000ff7886 */ /* 0x000fe60000800000 */
[----:B------:R-:W-:Y:S01]  /*48d0*/  @!P1 R2UR UR4, R0 ;  /* 0x00000000000492ca */ /* 0x000fe200000e0000 */
[----:B------:R-:W-:Y:S06]  /*48e0*/  @!P1 IMAD.MOV.U32 R0, RZ, RZ, 0x1000 ;  /* 0x00001000ff009424 */ /* 0x000fec00078e00ff */
[----:B------:R-:W-:Y:S06]  /*48f0*/  IMAD.U32 R6, RZ, RZ, UR5 ;  /* 0x00000005ff067e24 */ /* 0x000fec000f8e00ff */
[----:B------:R-:W-:Y:S01]  /*4900*/  IMAD.U32 R7, RZ, RZ, UR4 ;  /* 0x00000004ff077e24 */ /* 0x000fe2000f8e00ff */
[----:B------:R-:W-:Y:S04]  /*4910*/  @!P1 R2UR UR4, R6 ;  /* 0x00000000060492ca */ /* 0x000fe800000e0000 */
[----:B------:R-:W-:Y:S11]  /*4920*/  @!P1 R2UR UR5, R7 ;  /* 0x00000000070592ca */ /* 0x000ff600000e0000 */
[----:B------:R-:W-:Y:S02]  /*4930*/  @!UPT UIADD3 URZ, UPT, UPT, URZ, URZ, URZ ;  /* 0x000000fffffff290 */ /* 0x000fe4000fffe0ff */
[----:B------:R1:W-:Y:S01]  /*4940*/  @!UP0 UTMALDG.3D [UR32], [UR4], desc[UR6] ;  /* 0x00000620040085b4 */ /* 0x0003e20008011000 */
[----:B------:R1:W-:Y:S01]  /*4950*/  @!P1 SYNCS.ARRIVE.TRANS64.RED.A0TR RZ, [UR21+0x40], R0 ;  /* 0x00004000ffff99a7 */ /* 0x0003e20008300415 */
[----:B------:R-:W-:Y:S01]  /*4960*/  SYNCS.ARRIVE.TRANS64.RED.A1T0 RZ, [UR50], RZ ;  /* 0x000000ffffff79a7 */ /* 0x000fe20008100432 */
[----:B------:R-:W2:Y:S02]  /*4970*/  SYNCS.PHASECHK.TRANS64.TRYWAIT P0, [UR21+0x68], R4 ;  /* 0x00006804ff0075a7 */ /* 0x000ea40008001115 */
[----:B-12---:R-:W-:Y:S05]  /*4980*/  @!P0 BRA `(.L_x_82) ;  /* 0x0000004000c88947 */ /* 0x006fea0003800000 */
.L_x_170:
[----:B------:R-:W-:Y:S01]  /*4990*/  @!P1 IADD3 R2, P0, PT, R12, 0x580, RZ ;  /* 0x000005800c029810 */ /* 0x000fe20007f1e0ff */
[----:B------:R-:W-:Y:S01]  /*49a0*/  VOTEU.ALL UP0, P1 ;  /* 0x0000000000ff7886 */ /* 0x000fe20000800000 */
[----:B------:R-:W-:Y:S01]  /*49b0*/  UMOV UR6, 0x0 ;  /* 0x0000000000067882 */ /* 0x000fe20000000000 */
[----:B------:R-:W-:Y:S01]  /*49c0*/  UMOV UR7, 0x10000000 ;  /* 0x1000000000077882 */ /* 0x000fe20000000000 */
[----:B------:R-:W-:Y:S01]  /*49d0*/  @!P1 R2UR UR5, R2 ;  /* 0x00000000020592ca */ /* 0x000fe200000e0000 */
[----:B-1----:R-:W-:Y:S01]  /*49e0*/  @!P1 IMAD.X R0, RZ, RZ, R13, P0 ;  /* 0x000000ffff009224 */ /* 0x002fe200000e060d */
[----:B------:R-:W-:Y:S02]  /*49f0*/  @!UP0 UIADD3 UR26, UPT, UPT, UR34, 0x20, URZ ;  /* 0x00000020221a8890 */ /* 0x000fe4000fffe0ff */
[----:B------:R-:W-:Y:S02]  /*4a00*/  @!UP0 UIADD3 UR24, UPT, UPT, UR21, 0x1200, URZ ;  /* 0x0000120015188890 */ /* 0x000fe4000fffe0ff */
[----:B------:R-:W-:Y:S01]  /*4a10*/  @!P1 R2UR UR4, R0 ;  /* 0x00000000000492ca */ /* 0x000fe200000e0000 */
[----:B------:R-:W-:Y:S01]  /*4a20*/  VOTEU.ALL UP0, P1 ;  /* 0x0000000000ff7886 */ /* 0x000fe20000800000 */
[----:B------:R-:W-:Y:S01]  /*4a30*/  @!P1 IMAD.MOV.U32 R0, RZ, RZ, 0x1000 ;  /* 0x00001000ff009424 */ /* 0x000fe200078e00ff */
[----:B------:R-:W-:Y:S01]  /*4a40*/  UMOV UR27, UR35 ;  /* 0x00000023001b7c82 */ /* 0x000fe20008000000 */
[----:B------:R-:W-:Y:S03]  /*4a50*/  UMOV UR28, UR36 ;  /* 0x00000024001c7c82 */ /* 0x000fe60008000000 */
        /* <DEDUP_REMOVED lines=10> */
.L_x_172:
[----:B------:R-:W-:Y:S01]  /*4b00*/  @!P1 IADD3 R2, P0, PT, R12, 0x580, RZ ;  /* 0x000005800c029810 */ /* 0x000fe20007f1e0ff */
[----:B------:R-:W-:Y:S01]  /*4b10*/  VOTEU.ALL UP0, P1 ;  /* 0x0000000000ff7886 */ /* 0x000fe20000800000 */
[----:B------:R-:W-:Y:S01]  /*4b20*/  UMOV UR6, 0x0 ;  /* 0x0000000000067882 */ /* 0x000fe20000000000 */
[----:B------:R-:W-:Y:S01]  /*4b30*/  UMOV UR7, 0x10000000 ;  /* 0x1000000000077882 */ /* 0x000fe20000000000 */
[----:B------:R-:W-:Y:S01]  /*4b40*/  @!P1 R2UR UR5, R2 ;  /* 0x00000000020592ca */ /* 0x000fe200000e0000 */
[----:B-1----:R-:W-:Y:S01]  /*4b50*/  @!P1 IMAD.X R0, RZ, RZ, R13, P0 ;  /* 0x000000ffff009224 */ /* 0x002fe200000e060d */
[----:B------:R-:W-:Y:S01]  /*4b60*/  @!UP0 UIADD3 UR18, UPT, UPT, UR34, 0x40, URZ ;  /* 0x0000004022128890 */ /* 0x000fe2000fffe0ff */
[----:B------:R-:W-:Y:S01]  /*4b70*/  VIADD R10, R10, 0x1 ;  /* 0x000000010a0a7836 */ /* 0x000fe20000000000 */
        /* <DEDUP_REMOVED lines=16> */
.L_x_174:
[----:B------:R-:W-:Y:S01]  /*4c80*/  @!P1 IADD3 R2, P0, PT, R12, 0x580, RZ ;  /* 0x000005800c029810 */ /* 0x000fe20007f1e0ff */
[----:B------:R-:W-:Y:S01]  /*4c90*/  VOTEU.ALL UP0, P1 ;  /* 0x0000000000ff7886 */ /* 0x000fe20000800000 */
[----:B------:R-:W-:Y:S01]  /*4ca0*/  UMOV UR6, 0x0 ;  /* 0x0000000000067882 */ /* 0x000fe20000000000 */
[----:B------:R-:W-:Y:S01]  /*4cb0*/  UMOV UR7, 0x10000000 ;  /* 0x1000000000077882 */ /* 0x000fe20000000000 */
[----:B------:R-:W-:Y:S01]  /*4cc0*/  @!P1 R2UR UR5, R2 ;  /* 0x00000000020592ca */ /* 0x000fe200000e0000 */
[----:B-1----:R-:W-:Y:S01]  /*4cd0*/  @!P1 IMAD.X R0, RZ, RZ, R13, P0 ;  /* 0x000000ffff009224 */ /* 0x002fe200000e060d */
[----:B------:R-:W-:Y:S01]  /*4ce0*/  @!UP0 UIADD3 UR10, UPT, UPT, UR34, 0x60, URZ ;  /* 0x00000060220a8890 */ /* 0x000fe2000fffe0ff */
[----:B------:R-:W-:Y:S01]  /*4cf0*/  R2UR UR18, R47 ;  /* 0x000000002f1272ca */ /* 0x000fe200000e0000 */
[----:B------:R-:W-:Y:S01]  /*4d00*/  @!UP0 UIADD3 UR8, UPT, UPT, UR21, 0x3200, URZ ;  /* 0x0000320015088890 */ /* 0x000fe2000fffe0ff */
[----:B------:R-:W-:Y:S01]  /*4d10*/  R2UR UR16, R48 ;  /* 0x00000000301072ca */ /* 0x000fe200000e0000 */
[----:B------:R-:W-:Y:S01]  /*4d20*/  @!UP0 UIADD3 UR9, UPT, UPT, UR21, 0x58, URZ ;  /* 0x0000005815098890 */ /* 0x000fe2000fffe0ff */
[----:B------:R-:W-:Y:S01]  /*4d30*/  @!P1 R2UR UR4, R0 ;  /* 0x00000000000492ca */ /* 0x000fe200000e0000 */
[----:B------:R-:W-:Y:S01]  /*4d40*/  VOTEU.ALL UP0, P1 ;  /* 0x0000000000ff7886 */ /* 0x000fe20000800000 */
[----:B------:R-:W-:Y:S01]  /*4d50*/  UMOV UR11, UR35 ;  /* 0x00000023000b7c82 */ /* 0x000fe20008000000 */
[----:B------:R-:W-:Y:S01]  /*4d60*/  UMOV UR12, UR36 ;  /* 0x00000024000c7c82 */ /* 0x000fe20008000000 */
[C---:B------:R-:W-:Y:S01]  /*4d70*/  ISETP.NE.AND P0, PT, R10.reuse, 0x2, PT ;  /* 0x000000020a00780c */ /* 0x040fe20003f05270 */
[----:B------:R-:W-:Y:S01]  /*4d80*/  UMOV UR36, UR29 ;  /* 0x0000001d00247c82 */ /* 0x000fe20008000000 */
[----:B------:R-:W-:Y:S01]  /*4d90*/  IMAD.U32 R4, RZ, RZ, UR5 ;  /* 0x00000005ff047e24 */ /* 0x000fe2000f8e00ff */
[----:B------:R-:W-:Y:S01]  /*4da0*/  LOP3.LUT R11, R11, 0x1, RZ, 0x3c, !PT ;  /* 0x000000010b0b7812 */ /* 0x000fe200078e3cff */
[----:B------:R-:W-:Y:S01]  /*4db0*/  UPLOP3.LUT UP4, UPT, UPT, UPT, UPT, 0x80, 0x8 ;  /* 0x000000000008789c */ /* 0x000fe20003f8f070 */
[----:B------:R-:W-:Y:S01]  /*4dc0*/  SEL R0, RZ, 0x1, P0 ;  /* 0x00000001ff007807 */ /* 0x000fe20000000000 */
[----:B------:R-:W-:Y:S01]  /*4dd0*/  UIADD3 UR31, UPT, UPT, UR13, UR18, URZ ;  /* 0x000000120d1f7290 */ /* 0x000fe2000fffe0ff */
[----:B------:R-:W-:Y:S01]  /*4de0*/  SEL R10, R10, RZ, P0 ;  /* 0x000000ff0a0a7207 */ /* 0x000fe20000000000 */
[----:B------:R-:W-:Y:S01]  /*4df0*/  UIADD3 UR30, UPT, UPT, UR14, UR16, URZ ;  /* 0x000000100e1e7290 */ /* 0x000fe2000fffe0ff */
[----:B------:R-:W-:Y:S01]  /*4e00*/  IMAD.U32 R5, RZ, RZ, UR4 ;  /* 0x00000004ff057e24 */ /* 0x000fe2000f8e00ff */
[----:B------:R-:W-:Y:S02]  /*4e10*/  @!P1 R2UR UR4, R4 ;  /* 0x00000000040492ca */ /* 0x000fe400000e0000 */
[----:B------:R-:W-:Y:S02]  /*4e20*/  LOP3.LUT R9, R9, R0, RZ, 0x3c, !PT ;  /* 0x0000000009097212 */ /* 0x000fe400078e3cff */
[----:B------:R-:W-:Y:S11]  /*4e30*/  @!P1 R2UR UR5, R5 ;  /* 0x00000000050592ca */ /* 0x000ff600000e0000 */
[----:B------:R-:W-:Y:S02]  /*4e40*/  @!UPT UIADD3 URZ, UPT, UPT, URZ, URZ, URZ ;  /* 0x000000fffffff290 */ /* 0x000fe4000fffe0ff */
[----:B------:R1:W-:Y:S01]  /*4e50*/  @!UP0 UTMALDG.3D [UR8], [UR4], desc[UR6] ;  /* 0x00000608040085b4 */ /* 0x0003e20008011000 */
[----:B------:R1:W-:Y:S01]  /*4e60*/  @!P1 SYNCS.ARRIVE.TRANS64.RED.A0TR RZ, [UR21+0x58], R3 ;  /* 0x00005803ffff99a7 */ /* 0x0003e20008300415 */
[----:B------:R-:W-:Y:S01]  /*4e70*/  SYNCS.ARRIVE.TRANS64.RED.A1T0 RZ, [UR43], RZ ;  /* 0x000000ffffff79a7 */ /* 0x000fe2000810042b */
[----:B------:R-:W-:Y:S05]  /*4e80*/  BRA.U UP2, `(.L_x_85) ;  /* 0xfffffff102587547 */ /* 0x000fea000b83ffff */
[----:B------:R-:W-:-:S04]  /*4e90*/  SHF.L.U32 R2, R11, 0x1f, RZ ;  /* 0x0000001f0b027819 */ /* 0x000fc800000006ff */
[----:B------:R-:W2:Y:S02]  /*4ea0*/  SYNCS.PHASECHK.TRANS64.TRYWAIT P0, [UR21+0x60], R2 ;  /* 0x00006002ff0075a7 */ /* 0x000ea40008001115 */
[----:B--2---:R-:W-:Y:S05]  /*4eb0*/  @!P0 BRA `(.L_x_86) ;  /* 0x0000003c00c48947 */ /* 0x004fea0003800000 */
.L_x_176:
[----:B------:R-:W4:Y:S02]  /*4ec0*/  SYNCS.PHASECHK.TRANS64.TRYWAIT P0, [UR21+0x68], R2 ;  /* 0x00006802ff0075a7 */ /* 0x000f240008001115 */
[----:B----4-:R-:W-:Y:S05]  /*4ed0*/  @!P0 BRA `(.L_x_87) ;  /* 0x0000003c00d48947 */ /* 0x010fea0003800000 */
.L_x_178:
[----:B------:R-:W4:Y:S02]  /*4ee0*/  SYNCS.PHASECHK.TRANS64.TRYWAIT P0, [UR21+0x70], R2 ;  /* 0x00007002ff0075a7 */ /* 0x000f240008001115 */
[----:B----4-:R-:W-:Y:S05]  /*4ef0*/  @!P0 BRA `(.L_x_88) ;  /* 0x0000003c00e48947 */ /* 0x010fea0003800000 */
.L_x_180:
[----:B--2---:R-:W-:-:S07]  /*4f00*/  MOV R0, UR21 ;  /* 0x0000001500007c02 */ /* 0x004fce0008000f00 */
.L_x_89:
[----:B--2---:R-:W-:-:S04]  /*4f10*/  SHF.L.U32 R2, R11, 0x1f, RZ ;  /* 0x0000001f0b027819 */ /* 0x004fc800000006ff */
[----:B------:R2:W4:Y:S03]  /*4f20*/  SYNCS.PHASECHK.TRANS64.TRYWAIT P0, [R0+URZ+0x78], R2 ;  /* 0x00007802000075a7 */ /* 0x00052600080011ff */
[----:B----4-:R-:W-:Y:S05]  /*4f30*/  @!P0 NANOSLEEP.SYNCS 0x989680 ;  /* 0x009896800000895d */ /* 0x010fea0003900000 */
[----:B------:R-:W4:Y:S02]  /*4f40*/  @!P0 SYNCS.PHASECHK.TRANS64 P0, [R0+URZ+0x78], R2 ;  /* 0x00007802000085a7 */ /* 0x000f2400080010ff */
[----:B-1-34-:R-:W-:Y:S05]  /*4f50*/  @P0 EXIT ;  /* 0x000000000000094d */ /* 0x01afea0003800000 */
[----:B------:R-:W-:Y:S05]  /*4f60*/  BRA `(.L_x_89) ;  /* 0xfffffffc00e87947 */ /* 0x000fea000383ffff */
.L_x_74:
[----:B------:R-:W-:-:S06]  /*4f70*/  UISETP.GE.AND UP0, UPT, UR18, 0x4, UPT ;  /* 0x000000041200788c */ /* 0x000fcc000bf06270 */
[----:B------:R-:W-:-:S13]  /*4f80*/  PLOP3.LUT P0, PT, PT, PT, UP0, 0x80, 0x8 ;  /* 0x000000000008781c */ /* 0x000fda0003f0f008 */
[----:B-1----:R-:W-:Y:S05]  /*4f90*/  @!P0 EXIT ;  /* 0x000000000000894d */ /* 0x002fea0003800000 */
[----:B------:R-:W1:Y:S08]  /*4fa0*/  S2UR UR4, SR_CgaCtaId ;  /* 0x00000000000479c3 */ /* 0x000e700000008800 */
[----:B------:R-:W-:Y:S01]  /*4fb0*/  BAR.SYNC.DEFER_BLOCKING 0x6, 0xa0 ;  /* 0x0182800000007b1d */ /* 0x000fe20000010000 */
[C---:B------:R-:W-:Y:S01]  /*4fc0*/  IMAD.SHL.U32 R3, R57.reuse, 0x20, RZ ;  /* 0x0000002039037824 */ /* 0x040fe200078e00ff */
[----:B------:R-:W-:Y:S01]  /*4fd0*/  SHF.R.U32.HI R4, RZ, 0x1, R57 ;  /* 0x00000001ff047819 */ /* 0x000fe20000011639 */
[C---:B------:R-:W-:Y:S01]  /*4fe0*/  IMAD.SHL.U32 R2, R57.reuse, 0x10, RZ ;  /* 0x0000001039027824 */ /* 0x040fe200078e00ff */
[C---:B------:R-:W-:Y:S01]  /*4ff0*/  LOP3.LUT P0, RZ, R57.reuse, 0x4, RZ, 0xc0, !PT ;  /* 0x0000000439ff7812 */ /* 0x040fe2000780c0ff */
[----:B------:R-:W-:Y:S01]  /*5000*/  IMAD.U32 R23, R57, 0x10000, RZ ;  /* 0x0001000039177824 */ /* 0x000fe200078e00ff */
[----:B------:R-:W-:-:S02]  /*5010*/  UMOV UR44, 0x400 ;  /* 0x00000400002c7882 */ /* 0x000fc40000000000 */
[----:B------:R-:W2:Y:S01]  /*5020*/  LDC.64 R42, c[0x0][0x8b0] ;  /* 0x00022c00ff2a7b82 */ /* 0x000ea20000000a00 */
[----:B------:R-:W-:Y:S01]  /*5030*/  LOP3.LUT R5, R3, 0xc0, RZ, 0xc0, !PT ;  /* 0x000000c003057812 */ /* 0x000fe200078ec0ff */
[----:B------:R-:W-:Y:S01]  /*5040*/  IMAD.SHL.U32 R44, R57, 0x4, RZ ;  /* 0x00000004392c7824 */ /* 0x000fe200078e00ff */
[----:B------:R-:W-:Y:S01]  /*5050*/  LOP3.LUT R2, R2, 0x600, RZ, 0xc0, !PT ;  /* 0x0000060002027812 */ /* 0x000fe200078ec0ff */
[----:B------:R-:W-:Y:S01]  /*5060*/  IMAD.MOV.U32 R56, RZ, RZ, 0x20 ;  /* 0x00000020ff387424 */ /* 0x000fe200078e00ff */
[----:B------:R-:W-:Y:S01]  /*5070*/  LOP3.LUT R4, R5, 0x8, R4, 0xf8, !PT ;  /* 0x0000000805047812 */ /* 0x000fe200078ef804 */
[----:B------:R-:W-:Y:S01]  /*5080*/  IMAD.MOV.U32 R55, RZ, RZ, 0x1 ;  /* 0x00000001ff377424 */ /* 0x000fe200078e00ff */
[--C-:B------:R-:W-:Y:S01]  /*5090*/  LOP3.LUT R2, R2, 0x20, R3.reuse, 0xf8, !PT ;  /* 0x0000002002027812 */ /* 0x100fe200078ef803 */
[----:B------:R-:W3:Y:S01]  /*50a0*/  LDC.64 R40, c[0x0][0x8a8] ;  /* 0x00022a00ff287b82 */ /* 0x000ee20000000a00 */
[----:B------:R-:W-:Y:S01]  /*50b0*/  LOP3.LUT R23, R23, 0x600000, RZ, 0xc0, !PT ;  /* 0x0060000017177812 */ /* 0x000fe200078ec0ff */
[----:B------:R-:W-:Y:S01]  /*50c0*/  IMAD.MOV.U32 R22, RZ, RZ, RZ ;  /* 0x000000ffff167224 */ /* 0x000fe200078e00ff */
[----:B------:R-:W-:Y:S01]  /*50d0*/  LOP3.LUT R44, R4, 0x18, R44, 0x78, !PT ;  /* 0x00000018042c7812 */ /* 0x000fe200078e782c */
[----:B------:R-:W-:Y:S01]  /*50e0*/  IMAD.MOV.U32 R54, RZ, RZ, RZ ;  /* 0x000000ffff367224 */ /* 0x000fe200078e00ff */
[----:B------:R-:W-:-:S02]  /*50f0*/  LOP3.LUT R2, R2, 0x100, R3, 0xf8, !PT ;  /* 0x0000010002027812 */ /* 0x000fc400078ef803 */
[----:B------:R-:W-:Y:S02]  /*5100*/  CS2R R52, SRZ ;  /* 0x0000000000347805 */ /* 0x000fe4000001ff00 */
[----:B------:R-:W-:Y:S01]  /*5110*/  LOP3.LUT R57, R57, 0x60, RZ, 0xc0, !PT ;  /* 0x0000006039397812 */ /* 0x000fe200078ec0ff */
[----:B-1----:R-:W-:Y:S01]  /*5120*/  ULEA UR44, UR4, UR44, 0x18 ;  /* 0x0000002c042c7291 */ /* 0x002fe2000f8ec0ff */
[----:B------:R-:W-:Y:S01]  /*5130*/  LOP3.LUT R44, R2, R44, RZ, 0xfc, !PT ;  /* 0x0000002c022c7212 */ /* 0x000fe200078efcff */
[----:B------:R-:W1:Y:S01]  /*5140*/  LDCU UR59, c[0x0][0x370] ;  /* 0x00006e00ff3b77ac */ /* 0x000e620008000800 */
[----:B------:R-:W-:Y:S01]  /*5150*/  SEL R56, R56, 0xffffffe0, !P0 ;  /* 0xffffffe038387807 */ /* 0x000fe20004000000 */
[----:B------:R-:W-:Y:S01]  /*5160*/  UIADD3 UR4, UPT, UPT, UR44, 0x200, URZ ;  /* 0x000002002c047890 */ /* 0x000fe2000fffe0ff */
[----:B------:R-:W4:Y:S04]  /*5170*/  LDCU UR43, c[0x0][0xb0c] ;  /* 0x00016180ff2b77ac */ /* 0x000f280008000800 */
[----:B------:R-:W1:Y:S01]  /*5180*/  LDS R0, [UR44+0x140] ;  /* 0x0001402cff007984 */ /* 0x000e620008000800 */
[----:B------:R-:W-:Y:S01]  /*5190*/  IMAD.U32 R50, RZ, RZ, UR4 ;  /* 0x00000004ff327e24 */ /* 0x000fe2000f8e00ff */
[----:B------:R-:W1:Y:S01]  /*51a0*/  LDCU UR39, c[0x0][0xb30] ;  /* 0x00016600ff2777ac */ /* 0x000e620008000800 */
[----:B------:R-:W1:Y:S01]  /*51b0*/  LDCU.64 UR56, c[0x0][0x888] ;  /* 0x00011100ff3877ac */ /* 0x000e620008000a00 */
[----:B------:R-:W1:Y:S01]  /*51c0*/  LDCU.64 UR40, c[0x0][0xb28] ;  /* 0x00016500ff2877ac */ /* 0x000e620008000a00 */
[----:B------:R-:W1:Y:S01]  /*51d0*/  LDCU.64 UR62, c[0x0][0x890] ;  /* 0x00011200ff3e77ac */ /* 0x000e620008000a00 */
[----:B------:R-:W1:Y:S01]  /*51e0*/  LDCU.128 UR52, c[0x0][0xb10] ;  /* 0x00016200ff3477ac */ /* 0x000e620008000c00 */
[----:B------:R-:W1:Y:S01]  /*51f0*/  LDCU UR58, c[0x0][0x374] ;  /* 0x00006e80ff3a77ac */ /* 0x000e620008000800 */
[----:B------:R-:W-:Y:S01]  /*5200*/  UMOV UR47, URZ ;  /* 0x000000ff002f7c82 */ /* 0x000fe20008000000 */
[----:B------:R-:W-:Y:S01]  /*5210*/  UMOV UR46, URZ ;  /* 0x000000ff002e7c82 */ /* 0x000fe20008000000 */
[----:B-1234-:R-:W-:-:S07]  /*5220*/  IMAD.IADD R23, R0, 0x1, R23 ;  /* 0x0000000100177824 */ /* 0x01efce00078e0217 */
.L_x_133:
[C---:B------:R-:W-:Y:S02]  /*5230*/  LEA R3, R52.reuse, UR44, 0x3 ;  /* 0x0000002c34037c11 */ /* 0x040fe4000f8e18ff */
[----:B------:R-:W-:Y:S02]  /*5240*/  SHF.L.U32 R0, R53, 0x1f, RZ ;  /* 0x0000001f35007819 */ /* 0x000fe400000006ff */
[----:B-1----:R-:W-:Y:S02]  /*5250*/  LEA R4, R52, UR44, 0x4 ;  /* 0x0000002c34047c11 */ /* 0x002fe4000f8e20ff */
[----:B------:R-:W1:Y:S02]  /*5260*/  SYNCS.PHASECHK.TRANS64.TRYWAIT P0, [R3+URZ+0x90], R0 ;  /* 0x00009000030075a7 */ /* 0x000e6400080011ff */
[----:B-12---:R-:W-:Y:S05]  /*5270*/  @!P0 BRA `(.L_x_90) ;  /* 0x0000003c001c8947 */ /* 0x006fea0003800000 */
.L_x_181:
[----:B------:R-:W2:Y:S01]  /*5280*/  LDS.128 R4, [R4+0x120] ;  /* 0x0001200004047984 */ /* 0x000ea20000000c00 */
[----:B------:R-:W-:Y:S01]  /*5290*/  UISETP.GE.AND UP0, UPT, UR42, 0x1, UPT ;  /* 0x000000012a00788c */ /* 0x000fe2000bf06270 */
[----:B------:R-:W-:Y:S01]  /*52a0*/  @!PT LDS RZ, [RZ] ;  /* 0x00000000fffff984 */ /* 0x000fe20000000800 */
[----:B------:R-:W-:Y:S01]  /*52b0*/  @!PT LDS RZ, [RZ] ;  /* 0x00000000fffff984 */ /* 0x000fe20000000800 */
[----:B------:R-:W-:Y:S01]  /*52c0*/  @!PT LDS RZ, [RZ] ;  /* 0x00000000fffff984 */ /* 0x000fe20000000800 */
[----:B------:R-:W-:Y:S01]  /*52d0*/  @!PT LDS RZ, [RZ] ;  /* 0x00000000fffff984 */ /* 0x000fe20000000800 */
[----:B------:R3:W-:Y:S06]  /*52e0*/  MEMBAR.ALL.CTA ;  /* 0x0000000000007992 */ /* 0x0007ec0000008000 */
[----:B---3--:R-:W3:Y:S01]  /*52f0*/  FENCE.VIEW.ASYNC.S ;  /* 0x00000000000073c6 */ /* 0x008ee20000000000 */
[----:B--2---:R-:W-:Y:S11]  /*5300*/  LOP3.LUT P0, RZ, R6, 0x1, RZ, 0xc0, !PT ;  /* 0x0000000106ff7812 */ /* 0x004ff6000780c0ff */
[----:B------:R-:W-:Y:S02]  /*5310*/  @!UPT UIADD3 URZ, UPT, UPT, URZ, URZ, URZ ;  /* 0x000000fffffff290 */ /* 0x000fe4000fffe0ff */
[----:B---3--:R-:W-:Y:S01]  /*5320*/  VOTEU.ANY UP1, P0 ;  /* 0x0000000000ff7886 */ /* 0x008fe20000020100 */
[----:B------:R-:W-:Y:S01]  /*5330*/  PLOP3.LUT P0, PT, PT, PT, UP1, 0x80, 0x8 ;  /* 0x000000000008781c */ /* 0x000fe20003f0f018 */
[----:B------:R-:W-:Y:S11]  /*5340*/  UP2UR UR61, UPR, URZ, 0x2 ;  /* 0x00000002ff3d7883 */ /* 0x000ff60008000000 */
[----:B------:R-:W-:Y:S01]  /*5350*/  @!UPT UIADD3 URZ, UPT, UPT, URZ, URZ, URZ ;  /* 0x000000fffffff290 */ /* 0x000fe2000fffe0ff */
        /* <DEDUP_REMOVED lines=13> */
[----:B------:R-:W2:Y:S01]  /*5430*/  LDCU UR12, c[0x0][0xb20] ;  /* 0x00016400ff0c77ac */ /* 0x000ea20008000800 */
[----:B------:R-:W-:Y:S02]  /*5440*/  UIMAD.WIDE.U32 UR4, UR58, UR55, URZ ;  /* 0x000000373a0472a5 */ /* 0x000fe4000f8e00ff */
[----:B------:R-:W-:Y:S02]  /*5450*/  UIMAD.WIDE.U32 UR6, UR59, UR52, URZ ;  /* 0x000000343b0672a5 */ /* 0x000fe4000f8e00ff */
[----:B------:R-:W-:Y:S02]  /*5460*/  UISETP.NE.AND UP0, UPT, UR54, 0x1, UPT ;  /* 0x000000013600788c */ /* 0x000fe4000bf05270 */
[----:B------:R-:W-:Y:S02]  /*5470*/  UIMAD.WIDE.U32 UR8, UR37, UR55, URZ ;  /* 0x00000037250872a5 */ /* 0x000fe4000f8e00ff */
[----:B------:R-:W-:Y:S02]  /*5480*/  UIMAD.WIDE.U32 UR10, UR38, UR52, URZ ;  /* 0x00000034260a72a5 */ /* 0x000fe4000f8e00ff */
[----:B------:R-:W-:Y:S02]  /*5490*/  UISETP.NE.AND UP1, UPT, UR43, 0x1, UPT ;  /* 0x000000012b00788c */ /* 0x000fe4000bf25270 */
[----:B------:R-:W-:Y:S01]  /*54a0*/  UISETP.NE.AND UP2, UPT, UR42, 0x1, UPT ;  /* 0x000000012a00788c */ /* 0x000fe2000bf45270 */
[----:B------:R-:W-:Y:S02]  /*54b0*/  UMOV UR4, UR5 ;  /* 0x0000000500047c82 */ /* 0x000fe40008000000 */
[----:B--2---:R-:W-:Y:S03]  /*54c0*/  USHF.R.U32.HI UR5, URZ, UR12, UR4 ;  /* 0x0000000cff057299 */ /* 0x004fe60008011604 */
[----:B------:R-:W-:Y:S02]  /*54d0*/  UMOV UR4, UR7 ;  /* 0x0000000700047c82 */ /* 0x000fe40008000000 */
[----:B------:R-:W-:Y:S02]  /*54e0*/  USHF.R.U32.HI UR7, URZ, UR53, UR4 ;  /* 0x00000035ff077299 */ /* 0x000fe40008011604 */
[----:B------:R-:W-:Y:S02]  /*54f0*/  USEL UR4, UR58, UR5, !UP0 ;  /* 0x000000053a047287 */ /* 0x000fe4000c000000 */
[----:B------:R-:W-:Y:S01]  /*5500*/  USEL UR7, UR59, UR7, !UP1 ;  /* 0x000000073b077287 */ /* 0x000fe2000c800000 */
[----:B------:R-:W-:Y:S01]  /*5510*/  UMOV UR5, UR9 ;  /* 0x0000000900057c82 */ /* 0x000fe20008000000 */
[----:B------:R-:W-:Y:S02]  /*5520*/  UIMAD.WIDE.U32 UR8, UR4, UR40, URZ ;  /* 0x00000028040872a5 */ /* 0x000fe4000f8e00ff */
[----:B------:R-:W-:Y:S03]  /*5530*/  USHF.R.U32.HI UR6, URZ, UR12, UR5 ;  /* 0x0000000cff067299 */ /* 0x000fe60008011605 */
[----:B------:R-:W-:Y:S01]  /*5540*/  UMOV UR5, UR11 ;  /* 0x0000000b00057c82 */ /* 0x000fe20008000000 */
[----:B------:R-:W-:Y:S02]  /*5550*/  UIMAD.WIDE.U32 UR10, UR7, UR40, URZ ;  /* 0x00000028070a72a5 */ /* 0x000fe4000f8e00ff */
[----:B------:R-:W-:Y:S02]  /*5560*/  USHF.R.U32.HI UR12, URZ, UR53, UR5 ;  /* 0x00000035ff0c7299 */ /* 0x000fe40008011605 */
[----:B------:R-:W-:Y:S01]  /*5570*/  USEL UR6, UR37, UR6, !UP0 ;  /* 0x0000000625067287 */ /* 0x000fe2000c000000 */
[----:B------:R-:W-:Y:S02]  /*5580*/  UMOV UR5, UR9 ;  /* 0x0000000900057c82 */ /* 0x000fe40008000000 */
[----:B------:R-:W-:Y:S01]  /*5590*/  UMOV UR10, UR11 ;  /* 0x0000000b000a7c82 */ /* 0x000fe20008000000 */
[----:B------:R-:W-:Y:S02]  /*55a0*/  @UP2 USHF.R.U32.HI UR4, URZ, UR41, UR5 ;  /* 0x00000029ff042299 */ /* 0x000fe40008011605 */
[----:B------:R-:W-:Y:S02]  /*55b0*/  @UP2 USHF.R.U32.HI UR7, URZ, UR41, UR10 ;  /* 0x00000029ff072299 */ /* 0x000fe4000801160a */
[----:B------:R-:W-:Y:S02]  /*55c0*/  UIMAD UR4, UR42, UR4, URZ ;  /* 0x000000042a0472a4 */ /* 0x000fe4000f8e02ff */
[----:B------:R-:W-:Y:S02]  /*55d0*/  UIMAD.WIDE.U32 UR10, UR6, UR40, URZ ;  /* 0x00000028060a72a5 */ /* 0x000fe4000f8e00ff */
[----:B------:R-:W-:Y:S02]  /*55e0*/  USEL UR5, UR38, UR12, !UP1 ;  /* 0x0000000c26057287 */ /* 0x000fe4000c800000 */
[----:B------:R-:W-:Y:S02]  /*55f0*/  UIMAD UR8, UR42, UR7, URZ ;  /* 0x000000072a0872a4 */ /* 0x000fe4000f8e02ff */
[----:B------:R-:W-:Y:S03]  /*5600*/  UISETP.GE.AND UP0, UPT, UR6, UR4, UPT ;  /* 0x000000040600728c */ /* 0x000fe6000bf06270 */
[----:B------:R-:W-:Y:S01]  /*5610*/  UMOV UR4, UR11 ;  /* 0x0000000b00047c82 */ /* 0x000fe20008000000 */
[----:B------:R-:W-:Y:S02]  /*5620*/  UISETP.GE.OR UP0, UPT, UR5, UR8, UP0 ;  /* 0x000000080500728c */ /* 0x000fe40008706670 */
[----:B------:R-:W-:Y:S02]  /*5630*/  USHF.R.U32.HI UR4, URZ, UR41, UR4 ;  /* 0x00000029ff047299 */ /* 0x000fe40008011604 */
[----:B------:R-:W-:Y:S02]  /*5640*/  UIMAD.WIDE.U32 UR8, UR5, UR40, URZ ;  /* 0x00000028050872a5 */ /* 0x000fe4000f8e00ff */
[----:B------:R-:W-:Y:S02]  /*5650*/  USEL UR11, UR6, UR4, !UP2 ;  /* 0x00000004060b7287 */ /* 0x000fe4000d000000 */
[----:B------:R-:W-:Y:S02]  /*5660*/  UIADD3 UR8, UPT, UPT, -UR5, URZ, URZ ;  /* 0x000000ff05087290 */ /* 0x000fe4000fffe1ff */
[----:B------:R-:W-:Y:S01]  /*5670*/  UIADD3 UR10, UPT, UPT, -UR11, URZ, URZ ;  /* 0x000000ff0b0a7290 */ /* 0x000fe2000fffe1ff */
[----:B------:R-:W-:Y:S01]  /*5680*/  @!UP0 UMOV UR4, UR9 ;  /* 0x0000000900048c82 */ /* 0x000fe20008000000 */
[----:B------:R-:W-:Y:S02]  /*5690*/  UIADD3 UR9, UPT, UPT, -UR6, URZ, URZ ;  /* 0x000000ff06097290 */ /* 0x000fe4000fffe1ff */
[----:B------:R-:W-:Y:S02]  /*56a0*/  @!UP0 USHF.R.U32.HI UR4, URZ, UR41, UR4 ;  /* 0x00000029ff048299 */ /* 0x000fe40008011604 */
[----:B------:R-:W-:Y:S02]  /*56b0*/  UIMAD UR10, UR42, UR10, UR6 ;  /* 0x0000000a2a0a72a4 */ /* 0x000fe4000f8e0206 */
[----:B------:R-:W-:Y:S04]  /*56c0*/  @!UP0 USEL UR4, UR5, UR4, !UP2 ;  /* 0x0000000405048287 */ /* 0x000fe8000d000000 */
[----:B------:R-:W-:Y:S02]  /*56d0*/  @!UP0 UIMAD UR10, UR7, UR10, UR4 ;  /* 0x0000000a070a82a4 */ /* 0x000fe4000f8e0204 */
[----:B------:R-:W-:Y:S02]  /*56e0*/  @!UP0 UIADD3 UR11, UPT, UPT, UR11, -UR4, URZ ;  /* 0x800000040b0b8290 */ /* 0x000fe4000fffe0ff */
[----:B------:R-:W-:Y:S02]  /*56f0*/  UIMAD UR7, UR43, UR8, UR38 ;  /* 0x000000082b0772a4 */ /* 0x000fe4000f8e0226 */
[----:B------:R-:W-:Y:S02]  /*5700*/  @!UP0 UIMAD UR6, UR11, UR42, UR5 ;  /* 0x0000002a0b0682a4 */ /* 0x000fe4000f8e0205 */
[----:B------:R-:W-:Y:S01]  /*5710*/  UIMAD UR4, UR54, UR9, UR37 ;  /* 0x00000009360472a4 */ /* 0x000fe2000f8e0225 */
[----:B------:R-:W-:Y:S02]  /*5720*/  @!UP0 UMOV UR5, UR10 ;  /* 0x0000000a00058c82 */ /* 0x000fe40008000000 */
[----:B------:R-:W-:Y:S02]  /*5730*/  UIMAD UR38, UR5, UR43, UR7 ;  /* 0x0000002b052672a4 */ /* 0x000fe4000f8e0207 */
[----:B------:R-:W-:Y:S11]  /*5740*/  UIMAD UR37, UR6, UR54, UR4 ;  /* 0x00000036062572a4 */ /* 0x000ff6000f8e0204 */
[----:B------:R-:W-:Y:S01]  /*5750*/  @!UPT UIADD3 URZ, UPT, UPT, URZ, URZ, URZ ;  /* 0x000000fffffff290 */ /* 0x000fe2000fffe0ff */
.L_x_91:
[----:B------:R-:W-:Y:S01]  /*5760*/  UISETP.NE.AND UP0, UPT, UR39, 0x1, UPT ;  /* 0x000000012700788c */ /* 0x000fe2000bf05270 */
[----:B------:R-:W-:Y:S01]  /*5770*/  LOP3.LUT P0, RZ, R50, 0x1b0, RZ, 0xc0, !PT ;  /* 0x000001b032ff7812 */ /* 0x000fe2000780c0ff */
[----:B------:R-:W-:Y:S01]  /*5780*/  USHF.L.U32 UR50, UR30, 0x6, URZ ;  /* 0x000000061e327899 */ /* 0x000fe200080006ff */
[----:B------:R-:W-:Y:S01]  /*5790*/  BSSY.RECONVERGENT B6, `(.L_x_92) ;  /* 0x0000034000067945 */ /* 0x000fe20003800200 */
[----:B------:R-:W-:Y:S01]  /*57a0*/  USHF.L.U32 UR49, UR31, 0x7, URZ ;  /* 0x000000071f317899 */ /* 0x000fe200080006ff */
[----:B------:R-:W-:Y:S06]  /*57b0*/  IADD3 R52, PT, PT, R52, 0x1, RZ ;  /* 0x0000000134347810 */ /* 0x000fec0007ffe0ff */
[----:B------:R-:W2:Y:S01]  /*57c0*/  @!UP0 LDCU.128 UR12, c[0x0][0xb10] ;  /* 0x00016200ff0c87ac */ /* 0x000ea20008000c00 */
[----:B------:R-:W3:Y:S01]  /*57d0*/  @!UP0 LDCU UR5, c[0x0][0xb0c] ;  /* 0x00016180ff0587ac */ /* 0x000ee20008000800 */
[----:B------:R-:W4:Y:S01]  /*57e0*/  @!UP0 LDCU UR10, c[0x0][0xb20] ;  /* 0x00016400ff0a87ac */ /* 0x000f220008000800 */
[----:B--2---:R-:W-:Y:S02]  /*57f0*/  UIMAD.WIDE.U32 UR8, UR38, UR12, URZ ;  /* 0x0000000c260872a5 */ /* 0x004fe4000f8e00ff */
[----:B------:R-:W-:Y:S02]  /*5800*/  UIMAD.WIDE.U32 UR6, UR37, UR15, URZ ;  /* 0x0000000f250672a5 */ /* 0x000fe4000f8e00ff */
[----:B------:R-:W-:Y:S03]  /*5810*/  @!UP0 UISETP.NE.AND UP1, UPT, UR14, 0x1, UPT ;  /* 0x000000010e00888c */ /* 0x000fe6000bf25270 */
[----:B------:R-:W-:Y:S01]  /*5820*/  @!UP0 UMOV UR4, UR9 ;  /* 0x0000000900048c82 */ /* 0x000fe20008000000 */
[----:B---3--:R-:W-:Y:S02]  /*5830*/  @!UP0 UISETP.NE.AND UP2, UPT, UR5, 0x1, UPT ;  /* 0x000000010500888c */ /* 0x008fe4000bf45270 */
[----:B------:R-:W-:Y:S01]  /*5840*/  @!UP0 USHF.R.U32.HI UR4, URZ, UR13, UR4 ;  /* 0x0000000dff048299 */ /* 0x000fe20008011604 */
[----:B------:R-:W-:Y:S02]  /*5850*/  @!UP0 UMOV UR6, UR7 ;  /* 0x0000000700068c82 */ /* 0x000fe40008000000 */
[----:B----4-:R-:W-:Y:S02]  /*5860*/  @!UP0 USHF.R.U32.HI UR6, URZ, UR10, UR6 ;  /* 0x0000000aff068299 */ /* 0x010fe40008011606 */
[----:B------:R-:W-:Y:S02]  /*5870*/  @!UP0 USEL UR7, UR38, UR4, !UP2 ;  /* 0x0000000426078287 */ /* 0x000fe4000d000000 */
[----:B------:R-:W-:Y:S04]  /*5880*/  @!UP0 USEL UR6, UR37, UR6, !UP1 ;  /* 0x0000000625068287 */ /* 0x000fe8000c800000 */
[----:B------:R-:W-:Y:S02]  /*5890*/  @!UP0 UIADD3 UR4, UPT, UPT, -UR7, UR6, URZ ;  /* 0x0000000607048290 */ /* 0x000fe4000fffe1ff */
[----:B------:R-:W-:Y:S02]  /*58a0*/  @!UP0 UIADD3 UR6, UPT, UPT, UR7, -UR6, URZ ;  /* 0x8000000607068290 */ /* 0x000fe4000fffe0ff */
[----:B------:R-:W-:Y:S02]  /*58b0*/  @!UP0 UIMAD UR38, UR4, UR5, UR38 ;  /* 0x00000005042682a4 */ /* 0x000fe4000f8e0226 */
[----:B------:R-:W-:Y:S01]  /*58c0*/  @!UP0 UIMAD UR37, UR6, UR14, UR37 ;  /* 0x0000000e062582a4 */ /* 0x000fe2000f8e0225 */
[----:B------:R-:W-:Y:S11]  /*58d0*/  @!P0 BRA `(.L_x_93) ;  /* 0x00000000007c8947 */ /* 0x000ff60003800000 */
[----:B------:R-:W2:Y:S01]  /*58e0*/  LDCU.64 UR8, c[0x4][0x80] ;  /* 0x01001000ff0877ac */ /* 0x000ea20008000a00 */
[----:B------:R-:W-:Y:S01]  /*58f0*/  MOV R2, 0x0 ;  /* 0x0000000000027802 */ /* 0x000fe20000000f00 */
[----:B------:R-:W-:Y:S02]  /*5900*/  HFMA2 R12, -RZ, RZ, 0, 5.9604644775390625e-08 ;  /* 0x00000001ff0c7431 */ /* 0x000fe400000001ff */
[----:B------:R-:W-:Y:S01]  /*5910*/  IMAD.MOV.U32 R8, RZ, RZ, 0x70 ;  /* 0x00000070ff087424 */ /* 0x000fe200078e00ff */
[----:B------:R3:W4:Y:S01]  /*5920*/  LDC.64 R14, c[0x4][R2] ;  /* 0x01000000020e7b82 */ /* 0x0007220000000a00 */
[----:B------:R-:W1:Y:S01]  /*5930*/  LDCU.64 UR6, c[0x4][0x88] ;  /* 0x01001100ff0677ac */ /* 0x000e620008000a00 */
[----:B------:R-:W-:Y:S01]  /*5940*/  IMAD.MOV.U32 R13, RZ, RZ, RZ ;  /* 0x000000ffff0d7224 */ /* 0x000fe200078e00ff */
[----:B------:R-:W1:Y:S01]  /*5950*/  LDCU.64 UR4, c[0x4][0x8] ;  /* 0x01000100ff0477ac */ /* 0x000e620008000a00 */
[----:B--2---:R-:W-:Y:S01]  /*5960*/  MOV R5, UR9 ;  /* 0x0000000900057c02 */ /* 0x004fe20008000f00 */
[----:B------:R-:W-:Y:S01]  /*5970*/  IMAD.U32 R4, RZ, RZ, UR8 ;  /* 0x00000008ff047e24 */ /* 0x000fe2000f8e00ff */
[----:B-1----:R-:W-:Y:S01]  /*5980*/  MOV R7, UR7 ;  /* 0x0000000700077c02 */ /* 0x002fe20008000f00 */
[----:B------:R-:W-:Y:S01]  /*5990*/  IMAD.U32 R6, RZ, RZ, UR6 ;  /* 0x00000006ff067e24 */ /* 0x000fe2000f8e00ff */
[----:B------:R-:W-:Y:S01]  /*59a0*/  MOV R11, UR5 ;  /* 0x00000005000b7c02 */ /* 0x000fe20008000f00 */
[----:B------:R-:W-:Y:S02]  /*59b0*/  IMAD.U32 R10, RZ, RZ, UR4 ;  /* 0x00000004ff0a7e24 */ /* 0x000fe4000f8e00ff */
[----:B------:R-:W-:Y:S07]  /*59c0*/  LEPC R20, `(.L_x_94) ;  /* 0x000000001014794e */ /* 0x000fee0000000000 */
[----:B---345:R-:W-:Y:S05]  /*59d0*/  CALL.ABS.NOINC R14 ;  /* 0x000000000e007343 */ /* 0x038fea0003c00000 */
.L_x_94:
[----:B------:R-:W1:Y:S01]  /*59e0*/  LDCU.64 UR8, c[0x4][0x80] ;  /* 0x01001000ff0877ac */ /* 0x000e620008000a00 */
[----:B------:R-:W2:Y:S01]  /*59f0*/  LDC.64 R2, c[0x4][R2] ;  /* 0x0100000002027b82 */ /* 0x000ea20000000a00 */
[----:B------:R-:W-:Y:S02]  /*5a00*/  HFMA2 R12, -RZ, RZ, 0, 5.9604644775390625e-08 ;  /* 0x00000001ff0c7431 */ /* 0x000fe400000001ff */
[----:B------:R-:W-:Y:S02]  /*5a10*/  IMAD.MOV.U32 R8, RZ, RZ, 0x70 ;  /* 0x00000070ff087424 */ /* 0x000fe400078e00ff */
[----:B------:R-:W-:Y:S01]  /*5a20*/  IMAD.MOV.U32 R13, RZ, RZ, RZ ;  /* 0x000000ffff0d7224 */ /* 0x000fe200078e00ff */
[----:B------:R-:W3:Y:S01]  /*5a30*/  LDCU.64 UR6, c[0x4][0x88] ;  /* 0x01001100ff0677ac */ /* 0x000ee20008000a00 */
[----:B------:R-:W4:Y:S01]  /*5a40*/  LDCU.64 UR4, c[0x4][0x8] ;  /* 0x01000100ff0477ac */ /* 0x000f220008000a00 */
[----:B-1----:R-:W-:Y:S02]  /*5a50*/  MOV R4, UR8 ;  /* 0x0000000800047c02 */ /* 0x002fe40008000f00 */
[----:B------:R-:W-:Y:S02]  /*5a60*/  MOV R5, UR9 ;  /* 0x0000000900057c02 */ /* 0x000fe40008000f00 */
[----:B---3--:R-:W-:Y:S01]  /*5a70*/  MOV R7, UR7 ;  /* 0x0000000700077c02 */ /* 0x008fe20008000f00 */
[----:B------:R-:W-:Y:S01]  /*5a80*/  IMAD.U32 R6, RZ, RZ, UR6 ;  /* 0x00000006ff067e24 */ /* 0x000fe2000f8e00ff */
[----:B----4-:R-:W-:Y:S01]  /*5a90*/  MOV R11, UR5 ;  /* 0x00000005000b7c02 */ /* 0x010fe20008000f00 */
[----:B------:R-:W-:Y:S02]  /*5aa0*/  IMAD.U32 R10, RZ, RZ, UR4 ;  /* 0x00000004ff0a7e24 */ /* 0x000fe4000f8e00ff */
[----:B------:R-:W-:Y:S07]  /*5ab0*/  LEPC R20, `(.L_x_93) ;  /* 0x000000001014794e */ /* 0x000fee0000000000 */
[----:B--2---:R-:W-:Y:S05]  /*5ac0*/  CALL.ABS.NOINC R2 ;  /* 0x0000000002007343 */ /* 0x004fea0003c00000 */
.L_x_93:
[----:B------:R-:W-:Y:S05]  /*5ad0*/  BSYNC.RECONVERGENT B6 ;  /* 0x0000000000067941 */ /* 0x000fea0003800200 */
.L_x_92:
[----:B------:R-:W-:Y:S01]  /*5ae0*/  R2UR UR4, R49 ;  /* 0x00000000310472ca */ /* 0x000fe200000e0000 */
[----:B------:R-:W-:Y:S01]  /*5af0*/  UISETP.NE.U32.AND UP0, UPT, UR62, URZ, UPT ;  /* 0x000000ff3e00728c */ /* 0x000fe2000bf05070 */
[----:B------:R-:W-:Y:S02]  /*5b00*/  ISETP.NE.U32.AND P4, PT, R42, RZ, PT ;  /* 0x000000ff2a00720c */ /* 0x000fe40003f85070 */
[----:B------:R-:W-:Y:S01]  /*5b10*/  ISETP.NE.U32.AND P2, PT, RZ, UR56, PT ;  /* 0x00000038ff007c0c */ /* 0x000fe2000bf45070 */
[----:B------:R-:W-:Y:S01]  /*5b20*/  UISETP.NE.AND.EX UP1, UPT, UR63, URZ, UPT, UP0 ;  /* 0x000000ff3f00728c */ /* 0x000fe2000bf25300 */
[----:B------:R-:W-:Y:S01]  /*5b30*/  ISETP.NE.AND.EX P4, PT, R43, RZ, PT, P4 ;  /* 0x000000ff2b00720c */ /* 0x000fe20003f85340 */
[----:B------:R-:W-:Y:S01]  /*5b40*/  UPLOP3.LUT UP0, UPT, UPT, UPT, UPT, 0x40, 0x4 ;  /* 0x000000000004789c */ /* 0x000fe20003f0e870 */
[----:B------:R-:W-:Y:S05]  /*5b50*/  ISETP.NE.AND.EX P2, PT, RZ, UR57, PT, P2 ;  /* 0x00000039ff007c0c */ /* 0x000fea000bf45320 */
[----:B------:R-:W-:Y:S06]  /*5b60*/  UISETP.NE.AND UP2, UPT, UR4, URZ, UPT ;  /* 0x000000ff0400728c */ /* 0x000fec000bf45270 */
[----:B------:R-:W-:Y:S05]  /*5b70*/  PLOP3.LUT P1, PT, PT, PT, UP2, 0x80, 0x8 ;  /* 0x000000000008781c */ /* 0x000fea0003f2f028 */
[----:B------:R-:W-:Y:S06]  /*5b80*/  @UP2 UPLOP3.LUT UP0, UPT, UPT, UPT, UP1, 0x80, 0x8 ;  /* 0x000000000008289c */ /* 0x000fec0003f0f010 */
[----:B------:R-:W-:Y:S01]  /*5b90*/  PLOP3.LUT P0, PT, PT, PT, UP0, 0x80, 0x8 ;  /* 0x000000000008781c */ /* 0x000fe20003f0f008 */
[----:B------:R-:W-:Y:S01]  /*5ba0*/  @!UPT UIADD3 URZ, UPT, UPT, URZ, URZ, URZ ;  /* 0x000000fffffff290 */ /* 0x000fe2000fffe0ff */
[----:B------:R-:W-:Y:S11]  /*5bb0*/  BRA.U !UP1, `(.L_x_95) ;  /* 0x00000001093c7547 */ /* 0x000ff6000b800000 */
[----:B------:R-:W-:Y:S01]  /*5bc0*/  UISETP.NE.U32.AND UP0, UPT, UR56, URZ, UPT ;  /* 0x000000ff3800728c */ /* 0x000fe2000bf05070 */
[----:B-1----:R-:W-:Y:S01]  /*5bd0*/  HFMA2 R0, -RZ, RZ, 0, 5.9604644775390625e-08 ;  /* 0x00000001ff007431 */ /* 0x002fe200000001ff */
[----:B------:R-:W1:Y:S01]  /*5be0*/  LDCU.64 UR8, c[0x0][0x358] ;  /* 0x00006b00ff0877ac */ /* 0x000e620008000a00 */
[----:B------:R-:W-:Y:S01]  /*5bf0*/  IMAD.MOV.U32 R45, RZ, RZ, 0x1 ;  /* 0x00000001ff2d7424 */ /* 0x000fe200078e00ff */
[----:B------:R-:W-:Y:S06]  /*5c00*/  UISETP.NE.AND.EX UP0, UPT, UR57, URZ, UPT, UP0 ;  /* 0x000000ff3900728c */ /* 0x000fec000bf05300 */
        /* <DEDUP_REMOVED lines=9> */
[----:B--23--:R-:W-:Y:S02]  /*5ca0*/  @!P3 IMAD.U32 R27, RZ, RZ, UR4 ;  /* 0x00000004ff1bbe24 */ /* 0x00cfe4000f8e00ff */
.L_x_95:
[----:B------:R-:W-:Y:S05]  /*5cb0*/  @!P4 BRA `(.L_x_96) ;  /* 0x000000000024c947 */ /* 0x000fea0003800000 */
[----:B------:R-:W-:Y:S01]  /*5cc0*/  ISETP.NE.U32.AND P3, PT, R40, RZ, PT ;  /* 0x000000ff2800720c */ /* 0x000fe20003f65070 */
[----:B------:R-:W2:Y:S03]  /*5cd0*/  LDCU.64 UR4, c[0x0][0x358] ;  /* 0x00006b00ff0477ac */ /* 0x000ea60008000a00 */
[----:B------:R-:W-:Y:S11]  /*5ce0*/  ISETP.NE.AND.EX P3, PT, R41, RZ, PT, P3 ;  /* 0x000000ff2900720c */ /* 0x000ff60003f65330 */
[----:B------:R-:W-:Y:S02]  /*5cf0*/  @!UPT UIADD3 URZ, UPT, UPT, URZ, URZ, URZ ;  /* 0x000000fffffff290 */ /* 0x000fe4000fffe0ff */
[----:B------:R-:W3:Y:S01]  /*5d00*/  @P3 LDC.64 R2, c[0x0][0x8a8] ;  /* 0x00022a00ff023b82 */ /* 0x000ee20000000a00 */
[----:B-1----:R-:W-:Y:S04]  /*5d10*/  @P3 IMAD R0, R42, UR36, RZ ;  /* 0x000000242a003c24 */ /* 0x002fe8000f8e02ff */
[----:B---3--:R-:W-:Y:S05]  /*5d20*/  @P3 IMAD.WIDE R2, R0, 0x4, R2 ;  /* 0x0000000400023825 */ /* 0x008fea00078e0202 */
[----:B--2--5:R2:W5:Y:S02]  /*5d30*/  @P3 LDG.E R24, desc[UR4][R2.64] ;  /* 0x0000000402183981 */ /* 0x024564000c1e1900 */
[----:B--2---:R-:W3:Y:S02]  /*5d40*/  @!P3 LDC R24, c[0x0][0x8a0] ;  /* 0x00022800ff18bb82 */ /* 0x004ee40000000800 */
.L_x_96:
[----:B-----5:R-:W-:Y:S01]  /*5d50*/  FSETP.NEU.AND P3, PT, R27, RZ, PT ;  /* 0x000000ff1b00720b */ /* 0x020fe20003f6d000 */
[----:B------:R-:W-:Y:S01]  /*5d60*/  IMAD.SHL.U32 R62, R44, 0x2, RZ ;  /* 0x000000022c3e7824 */ /* 0x000fe200078e00ff */
[----:B------:R-:W-:Y:S01]  /*5d70*/  SEL R4, RZ, 0xffffffff, P2 ;  /* 0xffffffffff047807 */ /* 0x000fe20001000000 */
[----:B------:R-:W-:Y:S01]  /*5d80*/  BSSY B1, `(.L_x_97) ;  /* 0x0000036000017945 */ /* 0x000fe20003800000 */
[----:B------:R-:W-:Y:S01]  /*5d90*/  @P1 LOP3.LUT P2, RZ, R45, 0xff, RZ, 0xc0, !PT ;  /* 0x000000ff2dff1812 */ /* 0x000fe2000784c0ff */
[----:B------:R-:W-:Y:S01]  /*5da0*/  VIADD R60, R62, UR44 ;  /* 0x0000002c3e3c7c36 */ /* 0x000fe20008000000 */
[----:B-1----:R-:W-:Y:S01]  /*5db0*/  @P1 SEL R0, RZ, 0xffffffff, P3 ;  /* 0xffffffffff001807 */ /* 0x002fe20001800000 */
[----:B------:R-:W-:Y:S01]  /*5dc0*/  IMAD.MOV.U32 R63, RZ, RZ, 0x1 ;  /* 0x00000001ff3f7424 */ /* 0x000fe200078e00ff */
[----:B------:R-:W-:Y:S01]  /*5dd0*/  LOP3.LUT R55, R55, 0x1, RZ, 0x3c, !PT ;  /* 0x0000000137377812 */ /* 0x000fe200078e3cff */
[----:B------:R-:W-:Y:S01]  /*5de0*/  IMAD.MOV.U32 R61, RZ, RZ, RZ ;  /* 0x000000ffff3d7224 */ /* 0x000fe200078e00ff */
[----:B------:R-:W-:Y:S02]  /*5df0*/  @P0 SEL R0, R4, R0, !P2 ;  /* 0x0000000004000207 */ /* 0x000fe40005000000 */
[----:B------:R-:W-:Y:S02]  /*5e00*/  CS2R R38, SRZ ;  /* 0x0000000000267805 */ /* 0x000fe4000001ff00 */
[----:B------:R-:W-:Y:S02]  /*5e10*/  LEA R26, R22, UR44, 0x3 ;  /* 0x0000002c161a7c11 */ /* 0x000fe4000f8e18ff */
[----:B------:R-:W-:Y:S02]  /*5e20*/  CS2R R36, SRZ ;  /* 0x0000000000247805 */ /* 0x000fe4000001ff00 */
[----:B------:R-:W-:Y:S02]  /*5e30*/  @P1 LOP3.LUT R0, R0, 0x1, RZ, 0xc0, !PT ;  /* 0x0000000100001812 */ /* 0x000fe400078ec0ff */
[----:B------:R-:W-:Y:S02]  /*5e40*/  CS2R R30, SRZ ;  /* 0x00000000001e7805 */ /* 0x000fe4000001ff00 */
[----:B------:R-:W-:Y:S02]  /*5e50*/  SHF.L.U32 R2, R54, 0x1f, RZ ;  /* 0x0000001f36027819 */ /* 0x000fe400000006ff */
[----:B------:R-:W-:Y:S02]  /*5e60*/  CS2R R28, SRZ ;  /* 0x00000000001c7805 */ /* 0x000fe4000001ff00 */
[----:B------:R-:W-:Y:S01]  /*5e70*/  ISETP.NE.U32.OR P5, PT, R0, 0x1, !P1 ;  /* 0x000000010000780c */ /* 0x000fe20004fa5470 */
[----:B------:R-:W-:Y:S01]  /*5e80*/  IMAD.IADD R59, R56, 0x1, R60 ;  /* 0x00000001383b7824 */ /* 0x000fe200078e023c */
[----:B------:R-:W-:Y:S02]  /*5e90*/  PLOP3.LUT P2, PT, PT, PT, UP1, 0x80, 0x8 ;  /* 0x000000000008781c */ /* 0x000fe40003f4f018 */
[----:B------:R-:W-:Y:S02]  /*5ea0*/  LEA.HI R25, R22, R22, RZ, 0x1 ;  /* 0x0000001616197211 */ /* 0x000fe400078f08ff */
[----:B------:R-:W-:Y:S02]  /*5eb0*/  LOP3.LUT P4, R51, R45, 0xff, RZ, 0xc0, !PT ;  /* 0x000000ff2d337812 */ /* 0x000fe4000788c0ff */
[----:B------:R-:W-:Y:S02]  /*5ec0*/  SEL R3, RZ, 0xffffffff, P3 ;  /* 0xffffffffff037807 */ /* 0x000fe40001800000 */
[----:B------:R-:W-:Y:S03]  /*5ed0*/  P2R R58, PR, RZ, 0x20 ;  /* 0x00000020ff3a7803 */ /* 0x000fe60000000000 */
[----:B------:R-:W-:Y:S02]  /*5ee0*/  @P5 SHF.L.U32 R0, R55, 0x1f, RZ ;  /* 0x0000001f37005819 */ /* 0x000fe400000006ff */
[----:B------:R-:W-:Y:S02]  /*5ef0*/  @P2 SEL R3, R4, R3, !P4 ;  /* 0x0000000304032207 */ /* 0x000fe40006000000 */
[----:B------:R1:W2:Y:S02]  /*5f00*/  @P5 SYNCS.PHASECHK.TRANS64.TRYWAIT P1, [UR44+0x40], R0 ;  /* 0x00004000ff0055a7 */ /* 0x0002a4000802112c */
[----:B------:R-:W-:Y:S04]  /*5f10*/  LOP3.LUT R3, R3, 0x1, RZ, 0xc0, !PT ;  /* 0x0000000103037812 */ /* 0x000fe800078ec0ff */
[----:B------:R-:W-:Y:S04]  /*5f20*/  ISETP.NE.U32.AND P2, PT, R3, 0x1, PT ;  /* 0x000000010300780c */ /* 0x000fe80003f45070 */
[----:B------:R-:W-:Y:S01]  /*5f30*/  P2R R64, PR, RZ, 0x4 ;  /* 0x00000004ff407803 */ /* 0x000fe20000000000 */
[----:B------:R4:W3:Y:S01]  /*5f40*/  SYNCS.PHASECHK.TRANS64.TRYWAIT P0, [R26+URZ+0xb0], R2 ;  /* 0x0000b0021a0075a7 */ /* 0x0008e200080011ff */
[C---:B-1----:R-:W-:Y:S01]  /*5f50*/  IMAD.SHL.U32 R0, R25.reuse, 0x40, RZ ;  /* 0x0000004019007824 */ /* 0x042fe200078e00ff */
[----:B------:R-:W-:Y:S04]  /*5f60*/  LOP3.LUT R25, R25, 0xffe, RZ, 0xc0, !PT ;  /* 0x00000ffe19197812 */ /* 0x000fe800078ec0ff */
[----:B------:R-:W-:Y:S01]  /*5f70*/  LOP3.LUT R0, R0, 0xffffff80, RZ, 0xc0, !PT ;  /* 0xffffff8000007812 */ /* 0x000fe200078ec0ff */
[----:B------:R-:W-:Y:S04]  /*5f80*/  IMAD.IADD R25, R22, 0x1, -R25 ;  /* 0x0000000116197824 */ /* 0x000fe800078e0a19 */
[----:B------:R-:W-:Y:S04]  /*5f90*/  IMAD.IADD R0, R23, 0x1, R0 ;  /* 0x0000000117007824 */ /* 0x000fe800078e0200 */
[----:B------:R-:W-:Y:S01]  /*5fa0*/  IMAD R25, R25, 0x100000, R0 ;  /* 0x0010000019197824 */ /* 0x000fe200078e0200 */
[----:B--2---:R-:W-:Y:S01]  /*5fb0*/  @P5 SEL R63, RZ, 0x1, !P1 ;  /* 0x00000001ff3f5807 */ /* 0x004fe20004800000 */
[----:B----4-:R-:W-:Y:S06]  /*5fc0*/  @!P5 BRA `(.L_x_98) ;  /* 0x000000000044d947 */ /* 0x010fec0003800000 */
[----:B------:R-:W-:Y:S01]  /*5fd0*/  IMAD.MOV.U32 R38, RZ, RZ, RZ ;  /* 0x000000ffff267224 */ /* 0x000fe200078e00ff */
[----:B------:R-:W-:Y:S01]  /*5fe0*/  ISETP.NE.AND P1, PT, R63, RZ, PT ;  /* 0x000000ff3f00720c */ /* 0x000fe20003f25270 */
[----:B------:R-:W-:Y:S01]  /*5ff0*/  BSSY B0, `(.L_x_99) ;  /* 0x0000008000007945 */ /* 0x000fe20003800000 */
[----:B------:R-:W-:Y:S02]  /*6000*/  CS2R R30, SRZ ;  /* 0x00000000001e7805 */ /* 0x000fe4000001ff00 */
[----:B------:R-:W-:Y:S02]  /*6010*/  CS2R R28, SRZ ;  /* 0x00000000001c7805 */ /* 0x000fe4000001ff00 */
[----:B------:R-:W-:Y:S07]  /*6020*/  CS2R R36, SRZ ;  /* 0x0000000000247805 */ /* 0x000fee000001ff00 */
[----:B------:R-:W-:Y:S05]  /*6030*/  @P1 BRA `(.L_x_100) ;  /* 0x00000000000c1947 */ /* 0x000fea0003800000 */
[----:B------:R-:W-:Y:S04]  /*6040*/  SHF.L.U32 R3, R55, 0x1f, RZ ;  /* 0x0000001f37037819 */ /* 0x000fe800000006ff */
[----:B------:R-:W1:Y:S02]  /*6050*/  SYNCS.PHASECHK.TRANS64.TRYWAIT P1, [UR44+0x40], R3 ;  /* 0x00004003ff0075a7 */ /* 0x000e64000802112c */
[----:B-1----:R-:W-:Y:S05]  /*6060*/  @!P1 BRA `(.L_x_101) ;  /* 0x0000002c00b49947 */ /* 0x002fea0003800000 */
.L_x_100:
[----:B------:R-:W-:Y:S05]  /*6070*/  BSYNC B0 ;  /* 0x0000000000007941 */ /* 0x000fea0003800000 */
.L_x_99:
[----:B------:R-:W-:Y:S01]  /*6080*/  ISETP.NE.AND P1, PT, R64, RZ, PT ;  /* 0x000000ff4000720c */ /* 0x000fe20003f25270 */
[----:B------:R-:W-:Y:S11]  /*6090*/  HFMA2 R61, -RZ, RZ, 0, 5.9604644775390625e-08 ;  /* 0x00000001ff3d7431 */ /* 0x000ff600000001ff */
[----:B------:R-:W-:Y:S01]  /*60a0*/  @!UPT UIADD3 URZ, UPT, UPT, URZ, URZ, URZ ;  /* 0x000000fffffff290 */ /* 0x000fe2000fffe0ff */
[----:B------:R-:W-:Y:S05]  /*60b0*/  @P1 WARPSYNC.ALL ;  /* 0x0000000000001948 */ /* 0x000fea0003800000 */
[----:B------:R2:W4:Y:S04]  /*60c0*/  @P1 LDSM.16.M88.4 R28, [R62+UR44+0x200] ;  /* 0x0002002c3e1c183b */ /* 0x0005280008000200 */
[----:B------:R2:W1:Y:S02]  /*60d0*/  @P1 LDSM.16.M88.4 R36, [R59+0x200] ;  /* 0x000200003b24183b */ /* 0x0004640000000200 */
.L_x_98:
[----:B------:R-:W-:Y:S05]  /*60e0*/  BSYNC B1 ;  /* 0x0000000000017941 */ /* 0x000fea0003800000 */
.L_x_97:
[----:B-1----:R-:W-:Y:S04]  /*60f0*/  SHF.R.U32.HI R0, RZ, 0x15, R25 ;  /* 0x00000015ff007819 */ /* 0x002fe80000011619 */
[----:B------:R-:W-:Y:S01]  /*6100*/  LOP3.LUT P1, RZ, R0, 0x3, R46, 0x48, !PT ;  /* 0x0000000300ff7812 */ /* 0x000fe2000782482e */
[----:B------:R-:W-:Y:S01]  /*6110*/  @!UPT UIADD3 URZ, UPT, UPT, URZ, URZ, URZ ;  /* 0x000000fffffff290 */ /* 0x000fe2000fffe0ff */
[----:B---3--:R-:W-:Y:S11]  /*6120*/  @P0 BRA `(.L_x_102) ;  /* 0x0000000000080947 */ /* 0x008ff60003800000 */
[----:B------:R-:W1:Y:S02]  /*6130*/  SYNCS.PHASECHK.TRANS64.TRYWAIT P0, [R26+URZ+0xb0], R2 ;  /* 0x0000b0021a0075a7 */ /* 0x000e6400080011ff */
[----:B-1----:R-:W-:Y:S05]  /*6140*/  @!P0 BRA `(.L_x_103) ;  /* 0x0000002c00948947 */ /* 0x002fea0003800000 */
.L_x_102:
[----:B------:R-:W-:Y:S05]  /*6150*/  @!P1 BRA `(.L_x_104) ;  /* 0x0000000000409947 */ /* 0x000fea0003800000 */
[----:B------:R-:W3:Y:S01]  /*6160*/  LDCU.64 UR8, c[0x4][0x70] ;  /* 0x01000e00ff0877ac */ /* 0x000ee20008000a00 */
[----:B------:R-:W-:Y:S01]  /*6170*/  MOV R3, 0x0 ;  /* 0x0000000000037802 */ /* 0x000fe20000000f00 */
[----:B------:R-:W-:Y:S02]  /*6180*/  HFMA2 R12, -RZ, RZ, 0, 5.9604644775390625e-08 ;  /* 0x00000001ff0c7431 */ /* 0x000fe400000001ff */
[----:B------:R-:W-:Y:S02]  /*6190*/  IMAD.MOV.U32 R8, RZ, RZ, 0x192 ;  /* 0x00000192ff087424 */ /* 0x000fe400078e00ff */
[----:B------:R-:W-:Y:S01]  /*61a0*/  IMAD.MOV.U32 R13, RZ, RZ, RZ ;  /* 0x000000ffff0d7224 */ /* 0x000fe200078e00ff */
[----:B------:R-:W5:Y:S01]  /*61b0*/  LDCU.64 UR6, c[0x4][0x78] ;  /* 0x01000f00ff0677ac */ /* 0x000f620008000a00 */
[----:B-1----:R-:W1:Y:S01]  /*61c0*/  LDC.64 R2, c[0x4][R3] ;  /* 0x0100000003027b82 */ /* 0x002e620000000a00 */
[----:B------:R-:W2:Y:S01]  /*61d0*/  LDCU.64 UR4, c[0x4][0x10] ;  /* 0x01000200ff0477ac */ /* 0x000ea20008000a00 */
[----:B---3--:R-:W-:Y:S01]  /*61e0*/  MOV R5, UR9 ;  /* 0x0000000900057c02 */ /* 0x008fe20008000f00 */
[----:B------:R-:W-:Y:S01]  /*61f0*/  IMAD.U32 R4, RZ, RZ, UR8 ;  /* 0x00000008ff047e24 */ /* 0x000fe2000f8e00ff */
[----:B-----5:R-:W-:Y:S01]  /*6200*/  MOV R7, UR7 ;  /* 0x0000000700077c02 */ /* 0x020fe20008000f00 */
[----:B------:R-:W-:Y:S01]  /*6210*/  IMAD.U32 R6, RZ, RZ, UR6 ;  /* 0x00000006ff067e24 */ /* 0x000fe2000f8e00ff */
[----:B--2---:R-:W-:Y:S01]  /*6220*/  MOV R11, UR5 ;  /* 0x00000005000b7c02 */ /* 0x004fe20008000f00 */
[----:B------:R-:W-:Y:S02]  /*6230*/  IMAD.U32 R10, RZ, RZ, UR4 ;  /* 0x00000004ff0a7e24 */ /* 0x000fe4000f8e00ff */
[----:B------:R-:W-:Y:S07]  /*6240*/  LEPC R20, `(.L_x_104) ;  /* 0x000000001014794e */ /* 0x000fee0000000000 */
[----:B-1--4-:R-:W-:Y:S05]  /*6250*/  CALL.ABS.NOINC R2 ;  /* 0x0000000002007343 */ /* 0x012fea0003c00000 */
.L_x_104:
[----:B------:R-:W-:Y:S05]  /*6260*/  WARPSYNC.ALL ;  /* 0x0000000000007948 */ /* 0x000fea0003800000 */
[----:B------:R-:W-:Y:S01]  /*6270*/  R2UR UR4, R25 ;  /* 0x00000000190472ca */ /* 0x000fe200000e0000 */
[--C-:B----4-:R-:W-:Y:S01]  /*6280*/  HADD2.F32 R3, -RZ, R28.reuse.H0_H0 ;  /* 0x2000001cff037230 */ /* 0x110fe20000004100 */
[----:B------:R-:W-:Y:S01]  /*6290*/  ISETP.NE.AND P0, PT, R57, RZ, PT ;  /* 0x000000ff3900720c */ /* 0x000fe20003f05270 */
[--C-:B------:R-:W-:Y:S01]  /*62a0*/  HADD2.F32 R20, -RZ, R29.reuse.H0_H0 ;  /* 0x2000001dff147230 */ /* 0x100fe20000004100 */
[----:B------:R-:W-:Y:S01]  /*62b0*/  BSSY.RECONVERGENT B0, `(.L_x_105) ;  /* 0x000004c000007945 */ /* 0x000fe20003800200 */
[----:B------:R-:W-:Y:S08]  /*62c0*/  HADD2.F32 R21, -RZ, R29.H1_H1 ;  /* 0x3000001dff157230 */ /* 0x000ff00000004100 */
[----:B------:R-:W3:Y:S02]  /*62d0*/  LDTM.16dp256bit.x4 R4, tmem[UR4] ;  /* 0x00000004000479ee */ /* 0x000ee40008120000 */
[C---:B---3--:R-:W-:Y:S01]  /*62e0*/  FMUL R0, R24.reuse, R4 ;  /* 0x0000000418007220 */ /* 0x048fe20000400000 */
[----:B------:R-:W-:Y:S02]  /*62f0*/  HADD2.F32 R4, -RZ, R28.H1_H1 ;  /* 0x3000001cff047230 */ /* 0x000fe40000004100 */
[C---:B-1----:R-:W-:Y:S01]  /*6300*/  FMUL R2, R24.reuse, R5 ;  /* 0x0000000518027220 */ /* 0x042fe20000400000 */
[C---:B------:R-:W-:Y:S01]  /*6310*/  FMUL R7, R24.reuse, R7 ;  /* 0x0000000718077220 */ /* 0x040fe20000400000 */
[C---:B------:R-:W-:Y:S01]  /*6320*/  FFMA R0, R27.reuse, R3, R0 ;  /* 0x000000031b007223 */ /* 0x040fe20000000000 */
[C---:B------:R-:W-:Y:S01]  /*6330*/  FMUL R3, R24.reuse, R6 ;  /* 0x0000000618037220 */ /* 0x040fe20000400000 */
[C---:B------:R-:W-:Y:S01]  /*6340*/  FFMA R2, R27.reuse, R4, R2 ;  /* 0x000000041b027223 */ /* 0x040fe20000000002 */
[C---:B------:R-:W-:Y:S01]  /*6350*/  FMUL R4, R24.reuse, R8 ;  /* 0x0000000818047220 */ /* 0x040fe20000400000 */
[C---:B------:R-:W-:Y:S01]  /*6360*/  FMUL R8, R24.reuse, R12 ;  /* 0x0000000c18087220 */ /* 0x040fe20000400000 */
[C---:B------:R-:W-:Y:S01]  /*6370*/  FFMA R3, R27.reuse, R20, R3 ;  /* 0x000000141b037223 */ /* 0x040fe20000000003 */
[----:B------:R-:W-:Y:S01]  /*6380*/  FMUL R12, R24, R16 ;  /* 0x00000010180c7220 */ /* 0x000fe20000400000 */
[--C-:B------:R-:W-:Y:S01]  /*6390*/  HADD2.F32 R16, -RZ, R30.reuse.H0_H0 ;  /* 0x2000001eff107230 */ /* 0x100fe20000004100 */
[----:B------:R-:W-:Y:S01]  /*63a0*/  F2FP.F16.F32.PACK_AB R32, R2, R0 ;  /* 0x000000000220723e */ /* 0x000fe200000000ff */
[----:B------:R-:W-:Y:S02]  /*63b0*/  HADD2.F32 R0, -RZ, R30.H1_H1 ;  /* 0x3000001eff007230 */ /* 0x000fe40000004100 */
[C---:B------:R-:W-:Y:S01]  /*63c0*/  FFMA R7, R27.reuse, R21, R7 ;  /* 0x000000151b077223 */ /* 0x040fe20000000007 */
[C---:B------:R-:W-:Y:S01]  /*63d0*/  FMUL R5, R24.reuse, R9 ;  /* 0x0000000918057220 */ /* 0x040fe20000400000 */
[--C-:B------:R-:W-:Y:S02]  /*63e0*/  HADD2.F32 R2, -RZ, R31.reuse.H0_H0 ;  /* 0x2000001fff027230 */ /* 0x100fe40000004100 */
[C---:B------:R-:W-:Y:S01]  /*63f0*/  FFMA R4, R27.reuse, R16, R4 ;  /* 0x000000101b047223 */ /* 0x040fe20000000004 */
[C---:B------:R-:W-:Y:S01]  /*6400*/  FMUL R6, R24.reuse, R10 ;  /* 0x0000000a18067220 */ /* 0x040fe20000400000 */
[C---:B------:R-:W-:Y:S01]  /*6410*/  FFMA R5, R27.reuse, R0, R5 ;  /* 0x000000001b057223 */ /* 0x040fe20000000005 */
[----:B------:R-:W-:Y:S02]  /*6420*/  HADD2.F32 R16, -RZ, R31.H1_H1 ;  /* 0x3000001fff107230 */ /* 0x000fe40000004100 */
[C---:B------:R-:W-:Y:S01]  /*6430*/  FMUL R11, R24.reuse, R11 ;  /* 0x0000000b180b7220 */ /* 0x040fe20000400000 */
[----:B------:R-:W-:Y:S01]  /*6440*/  FFMA R6, R27, R2, R6 ;  /* 0x000000021b067223 */ /* 0x000fe20000000006 */
[--C-:B------:R-:W-:Y:S01]  /*6450*/  HADD2.F32 R0, -RZ, R36.reuse.H0_H0 ;  /* 0x20000024ff007230 */ /* 0x100fe20000004100 */
[----:B------:R-:W-:Y:S01]  /*6460*/  F2FP.F16.F32.PACK_AB R33, R7, R3 ;  /* 0x000000030721723e */ /* 0x000fe200000000ff */
[----:B------:R-:W-:Y:S02]  /*6470*/  HADD2.F32 R2, -RZ, R36.H1_H1 ;  /* 0x30000024ff027230 */ /* 0x000fe40000004100 */
[C---:B------:R-:W-:Y:S01]  /*6480*/  FMUL R9, R24.reuse, R13 ;  /* 0x0000000d18097220 */ /* 0x040fe20000400000 */
[--C-:B------:R-:W-:Y:S02]  /*6490*/  HADD2.F32 R3, -RZ, R37.reuse.H0_H0 ;  /* 0x20000025ff037230 */ /* 0x100fe40000004100 */
[C---:B------:R-:W-:Y:S01]  /*64a0*/  FMUL R10, R24.reuse, R14 ;  /* 0x0000000e180a7220 */ /* 0x040fe20000400000 */
[C---:B------:R-:W-:Y:S01]  /*64b0*/  FFMA R11, R27.reuse, R16, R11 ;  /* 0x000000101b0b7223 */ /* 0x040fe2000000000b */
[C---:B------:R-:W-:Y:S01]  /*64c0*/  FFMA R8, R27.reuse, R0, R8 ;  /* 0x000000001b087223 */ /* 0x040fe20000000008 */
[C---:B------:R-:W-:Y:S01]  /*64d0*/  FFMA R9, R27.reuse, R2, R9 ;  /* 0x000000021b097223 */ /* 0x040fe20000000009 */
[----:B------:R-:W-:Y:S02]  /*64e0*/  HADD2.F32 R0, -RZ, R37.H1_H1 ;  /* 0x30000025ff007230 */ /* 0x000fe40000004100 */
[----:B------:R-:W-:Y:S01]  /*64f0*/  FFMA R10, R27, R3, R10 ;  /* 0x000000031b0a7223 */ /* 0x000fe2000000000a */
[C---:B------:R-:W-:Y:S01]  /*6500*/  FMUL R15, R24.reuse, R15 ;  /* 0x0000000f180f7220 */ /* 0x040fe20000400000 */
[--C-:B------:R-:W-:Y:S01]  /*6510*/  HADD2.F32 R2, -RZ, R38.reuse.H0_H0 ;  /* 0x20000026ff027230 */ /* 0x100fe20000004100 */
[----:B------:R-:W-:Y:S01]  /*6520*/  F2FP.F16.F32.PACK_AB R34, R5, R4 ;  /* 0x000000040522723e */ /* 0x000fe200000000ff */
[----:B------:R-:W-:Y:S02]  /*6530*/  HADD2.F32 R3, -RZ, R38.H1_H1 ;  /* 0x30000026ff037230 */ /* 0x000fe40000004100 */
[C---:B------:R-:W-:Y:S01]  /*6540*/  FMUL R13, R24.reuse, R17 ;  /* 0x00000011180d7220 */ /* 0x040fe20000400000 */
[--C-:B------:R-:W-:Y:S02]  /*6550*/  HADD2.F32 R4, -RZ, R39.reuse.H0_H0 ;  /* 0x20000027ff047230 */ /* 0x100fe40000004100 */
[C---:B------:R-:W-:Y:S01]  /*6560*/  FMUL R14, R24.reuse, R18 ;  /* 0x00000012180e7220 */ /* 0x040fe20000400000 */
[----:B------:R-:W-:Y:S02]  /*6570*/  HADD2.F32 R5, -RZ, R39.H1_H1 ;  /* 0x30000027ff057230 */ /* 0x000fe40000004100 */
[C---:B------:R-:W-:Y:S01]  /*6580*/  FFMA R15, R27.reuse, R0, R15 ;  /* 0x000000001b0f7223 */ /* 0x040fe2000000000f */
[----:B------:R-:W-:Y:S01]  /*6590*/  FMUL R19, R24, R19 ;  /* 0x0000001318137220 */ /* 0x000fe20000400000 */
[C---:B------:R-:W-:Y:S01]  /*65a0*/  FFMA R12, R27.reuse, R2, R12 ;  /* 0x000000021b0c7223 */ /* 0x040fe2000000000c */
[C---:B------:R-:W-:Y:S01]  /*65b0*/  FFMA R13, R27.reuse, R3, R13 ;  /* 0x000000031b0d7223 */ /* 0x040fe2000000000d */
[C---:B------:R-:W-:Y:S01]  /*65c0*/  FFMA R14, R27.reuse, R4, R14 ;  /* 0x000000041b0e7223 */ /* 0x040fe2000000000e */
[----:B------:R-:W-:Y:S01]  /*65d0*/  FFMA R19, R27, R5, R19 ;  /* 0x000000051b137223 */ /* 0x000fe20000000013 */
[----:B------:R-:W-:Y:S02]  /*65e0*/  F2FP.F16.F32.PACK_AB R35, R11, R6 ;  /* 0x000000060b23723e */ /* 0x000fe400000000ff */
[----:B------:R-:W-:Y:S02]  /*65f0*/  F2FP.F16.F32.PACK_AB R8, R9, R8 ;  /* 0x000000080908723e */ /* 0x000fe400000000ff */
[----:B------:R-:W-:Y:S01]  /*6600*/  F2FP.F16.F32.PACK_AB R9, R15, R10 ;  /* 0x0000000a0f09723e */ /* 0x000fe200000000ff */
[----:B------:R1:W-:Y:S01]  /*6610*/  STSM.16.M88.4 [R60+0x200], R32 ;  /* 0x000200203c007844 */ /* 0x0003e20000000200 */
[----:B------:R-:W-:Y:S02]  /*6620*/  F2FP.F16.F32.PACK_AB R10, R13, R12 ;  /* 0x0000000c0d0a723e */ /* 0x000fe400000000ff */
[----:B------:R-:W-:Y:S05]  /*6630*/  F2FP.F16.F32.PACK_AB R11, R19, R14 ;  /* 0x0000000e130b723e */ /* 0x000fea00000000ff */
[----:B------:R1:W-:Y:S01]  /*6640*/  STSM.16.M88.4 [R59+0x200], R8 ;  /* 0x000200083b007844 */ /* 0x0003e20000000200 */
[----:B------:R-:W-:Y:S01]  /*6650*/  @!PT LDS RZ, [RZ] ;  /* 0x00000000fffff984 */ /* 0x000fe20000000800 */
[----:B------:R-:W-:Y:S01]  /*6660*/  @!PT LDS RZ, [RZ] ;  /* 0x00000000fffff984 */ /* 0x000fe20000000800 */
[----:B------:R-:W-:Y:S01]  /*6670*/  @!PT LDS RZ, [RZ] ;  /* 0x00000000fffff984 */ /* 0x000fe20000000800 */
[----:B------:R-:W-:Y:S01]  /*6680*/  @!PT LDS RZ, [RZ] ;  /* 0x00000000fffff984 */ /* 0x000fe20000000800 */
[----:B------:R3:W-:Y:S07]  /*6690*/  MEMBAR.ALL.CTA ;  /* 0x0000000000007992 */ /* 0x0007ee0000008000 */
[----:B---3--:R-:W3:Y:S02]  /*66a0*/  FENCE.VIEW.ASYNC.S ;  /* 0x00000000000073c6 */ /* 0x008ee40000000000 */
[----:B---3--:R-:W-:Y:S06]  /*66b0*/  BAR.SYNC.DEFER_BLOCKING 0x1, 0x80 ;  /* 0x0042000000007b1d */ /* 0x008fec0000010000 */
[----:B------:R-:W-:Y:S05]  /*66c0*/  @P0 BRA `(.L_x_106) ;  /* 0x0000000000280947 */ /* 0x000fea0003800000 */
[----:B------:R-:W3:Y:S01]  /*66d0*/  LDCU.64 UR6, c[0x0][0x348] ;  /* 0x00006900ff0677ac */ /* 0x000ee20008000a00 */
[----:B------:R-:W-:Y:S01]  /*66e0*/  UIADD3 UR4, UPT, UPT, UR44, 0x200, URZ ;  /* 0x000002002c047890 */ /* 0x000fe2000fffe0ff */
[----:B------:R-:W-:Y:S05]  /*66f0*/  UMOV UR51, UR36 ;  /* 0x0000002400337c82 */ /* 0x000fea0008000000 */
[----:B------:R-:W-:Y:S04]  /*6700*/  MOV R50, UR4 ;  /* 0x0000000400327c02 */ /* 0x000fe80008000f00 */
[----:B------:R-:W-:Y:S01]  /*6710*/  R2UR UR48, R50 ;  /* 0x00000000323072ca */ /* 0x000fe200000e0000 */
[----:B---3--:R-:W-:Y:S04]  /*6720*/  UIADD3 UR4, UP0, UPT, UR6, 0x680, URZ ;  /* 0x0000068006047890 */ /* 0x008fe8000ff1e0ff */
[----:B------:R-:W-:Y:S09]  /*6730*/  UIADD3.X UR5, UPT, UPT, URZ, UR7, URZ, UP0, !UPT ;  /* 0x00000007ff057290 */ /* 0x000ff200087fe4ff */
[----:B------:R3:W-:Y:S01]  /*6740*/  UTMASTG.3D [UR48], [UR4] ;  /* 0x00000030040073b5 */ /* 0x0007e20008010000 */
[----:B------:R0:W-:Y:S01]  /*6750*/  UTMACMDFLUSH ;  /* 0x00000000000079b7 */ /* 0x0001e20000000000 */
[----:B---3--:R-:W-:Y:S04]  /*6760*/  DEPBAR.LE SB0, 0x1 ;  /* 0x000080400000791a */ /* 0x008fe80000000000 */
.L_x_106:
[----:B------:R-:W-:Y:S05]  /*6770*/  BSYNC.RECONVERGENT B0 ;  /* 0x0000000000007941 */ /* 0x000fea0003800200 */
.L_x_105:
[----:B------:R-:W-:Y:S01]  /*6780*/  BAR.SYNC.DEFER_BLOCKING 0x1, 0x80 ;  /* 0x0042000000007b1d */ /* 0x000fe20000010000 */
[----:B------:R-:W-:Y:S01]  /*6790*/  ISETP.NE.AND P1, PT, R58, RZ, PT ;  /* 0x000000ff3a00720c */ /* 0x000fe20003f25270 */
[----:B------:R-:W-:Y:S01]  /*67a0*/  UISETP.NE.AND UP0, UPT, UR47, URZ, UPT ;  /* 0x000000ff2f00728c */ /* 0x000fe2000bf05270 */
[----:B------:R-:W-:Y:S11]  /*67b0*/  LEA R4, R61, UR44, 0x3 ;  /* 0x0000002c3d047c11 */ /* 0x000ff6000f8e18ff */
[----:B------:R-:W-:Y:S01]  /*67c0*/  @P1 SHF.L.U32 R3, R55, 0x1f, RZ ;  /* 0x0000001f37031819 */ /* 0x000fe200000006ff */
[----:B------:R-:W-:Y:S06]  /*67d0*/  BRA.U !UP0, `(.L_x_107) ;  /* 0x0000000108247547 */ /* 0x000fec000b800000 */
[----:B------:R-:W3:Y:S01]  /*67e0*/  S2R R0, SR_CgaCtaId ;  /* 0x0000000000007919 */ /* 0x000ee20000008800 */
[----:B------:R-:W-:Y:S01]  /*67f0*/  IMAD.U32 R2, RZ, RZ, UR46 ;  /* 0x0000002eff027e24 */ /* 0x000fe2000f8e00ff */
[----:B------:R-:W-:Y:S04]  /*6800*/  UIADD3 UR4, UPT, UPT, UR46, 0x1, URZ ;  /* 0x000000012e047890 */ /* 0x000fe8000fffe0ff */
[----:B------:R-:W-:Y:S01]  /*6810*/  @P1 LEA R2, R2, UR44, 0x3 ;  /* 0x0000002c02021c11 */ /* 0x000fe2000f8e18ff */
[----:B------:R-:W-:Y:S04]  /*6820*/  UISETP.NE.AND UP0, UPT, UR4, 0x4, UPT ;  /* 0x000000040400788c */ /* 0x000fe8000bf05270 */
[----:B------:R-:W-:Y:S01]  /*6830*/  @P1 VIADD R2, R2, 0x60 ;  /* 0x0000006002021836 */ /* 0x000fe20000000000 */
[----:B------:R-:W-:Y:S04]  /*6840*/  USEL UR46, UR4, URZ, UP0 ;  /* 0x000000ff042e7287 */ /* 0x000fe80008000000 */
[----:B---3--:R-:W-:Y:S04]  /*6850*/  @P1 PRMT R0, R0, 0x654, R2 ;  /* 0x0000065400001816 */ /* 0x008fe80000000002 */
[----:B------:R3:W-:Y:S04]  /*6860*/  @P1 SYNCS.ARRIVE.TRANS64.RED.A1T0 RZ, [R0+URZ], RZ ;  /* 0x000000ff00ff19a7 */ /* 0x0007e800081004ff */
.L_x_107:
[----:B------:R-:W4:Y:S01]  /*6870*/  @P1 SYNCS.PHASECHK.TRANS64.TRYWAIT P0, [R4+URZ+0x40], R3 ;  /* 0x00004003040015a7 */ /* 0x000f2200080011ff */
[----:B------:R-:W-:Y:S01]  /*6880*/  BSSY B1, `(.L_x_108) ;  /* 0x0000013000017945 */ /* 0x000fe20003800000 */
[----:B----4-:R-:W-:Y:S03]  /*6890*/  @P1 SEL R63, RZ, 0x1, !P0 ;  /* 0x00000001ff3f1807 */ /* 0x010fe60004000000 */
[----:B------:R-:W-:Y:S05]  /*68a0*/  @!P1 BRA `(.L_x_109) ;  /* 0x0000000000409947 */ /* 0x000fea0003800000 */
[----:B------:R-:W-:Y:S01]  /*68b0*/  ISETP.NE.AND P1, PT, R64, RZ, PT ;  /* 0x000000ff4000720c */ /* 0x000fe20003f25270 */
[----:B------:R-:W-:Y:S01]  /*68c0*/  BSSY B0, `(.L_x_110) ;  /* 0x0000009000007945 */ /* 0x000fe20003800000 */
[----:B------:R-:W-:Y:S11]  /*68d0*/  ISETP.NE.AND P0, PT, R63, RZ, PT ;  /* 0x000000ff3f00720c */ /* 0x000ff60003f05270 */
[----:B------:R-:W-:Y:S05]  /*68e0*/  @P1 IMAD R3, R61, 0x1000, R62 ;  /* 0x000010003d031824 */ /* 0x000fea00078e023e */
[----:B------:R-:W-:Y:S05]  /*68f0*/  @P1 IADD3 R2, PT, PT, R3, UR44, RZ ;  /* 0x0000002c03021c10 */ /* 0x000fea000fffe0ff */
[----:B------:R-:W-:Y:S01]  /*6900*/  @P1 IMAD.IADD R2, R56, 0x1, R2 ;  /* 0x0000000138021824 */ /* 0x000fe200078e0202 */
[----:B------:R-:W-:Y:S06]  /*6910*/  @P0 BRA `(.L_x_111) ;  /* 0x00000000000c0947 */ /* 0x000fec0003800000 */
[----:B---3--:R-:W-:Y:S04]  /*6920*/  SHF.L.U32 R0, R55, 0x1f, RZ ;  /* 0x0000001f37007819 */ /* 0x008fe800000006ff */
[----:B------:R-:W3:Y:S02]  /*6930*/  SYNCS.PHASECHK.TRANS64.TRYWAIT P0, [R4+URZ+0x40], R0 ;  /* 0x00004000040075a7 */ /* 0x000ee400080011ff */
[----:B---3--:R-:W-:Y:S05]  /*6940*/  @!P0 BRA `(.L_x_112) ;  /* 0x0000002400a88947 */ /* 0x008fea0003800000 */
.L_x_111:
[----:B------:R-:W-:Y:S05]  /*6950*/  BSYNC B0 ;  /* 0x0000000000007941 */ /* 0x000fea0003800000 */
.L_x_110:
[----:B------:R-:W-:Y:S02]  /*6960*/  ISETP.NE.AND P0, PT, R64, RZ, PT ;  /* 0x000000ff4000720c */ /* 0x000fe40003f05270 */
[----:B------:R-:W-:Y:S11]  /*6970*/  IADD3 R61, PT, PT, R61, 0x1, RZ ;  /* 0x000000013d3d7810 */ /* 0x000ff60007ffe0ff */
[----:B------:R-:W-:Y:S05]  /*6980*/  @P0 WARPSYNC.ALL ;  /* 0x0000000000000948 */ /* 0x000fea0003800000 */
[----:B------:R4:W1:Y:S04]  /*6990*/  @P0 LDSM.16.M88.4 R28, [R3+UR44+0x200] ;  /* 0x0002002c031c083b */ /* 0x0008680008000200 */
[----:B------:R4:W1:Y:S02]  /*69a0*/  @P0 LDSM.16.M88.4 R36, [R2+0x200] ;  /* 0x000200000224083b */ /* 0x0008640000000200 */
.L_x_109:
[----:B------:R-:W-:Y:S05]  /*69b0*/  BSYNC B1 ;  /* 0x0000000000017941 */ /* 0x000fea0003800000 */
.L_x_108:
[----:B---3--:R-:W-:Y:S05]  /*69c0*/  VIADD R0, R25, 0x20 ;  /* 0x0000002019007836 */ /* 0x008fea0000000000 */
[----:B------:R-:W-:Y:S04]  /*69d0*/  SHF.R.U32.HI R0, RZ, 0x15, R0 ;  /* 0x00000015ff007819 */ /* 0x000fe80000011600 */
[----:B------:R-:W-:Y:S11]  /*69e0*/  LOP3.LUT P0, RZ, R0, 0x3, R46, 0x48, !PT ;  /* 0x0000000300ff7812 */ /* 0x000ff6000780482e */
[----:B------:R-:W-:Y:S02]  /*69f0*/  @!UPT UIADD3 URZ, UPT, UPT, URZ, URZ, URZ ;  /* 0x000000fffffff290 */ /* 0x000fe4000fffe0ff */
[----:B------:R-:W-:Y:S05]  /*6a00*/  @!P0 BRA `(.L_x_113) ;  /* 0x0000000000408947 */ /* 0x000fea0003800000 */
[----:B------:R-:W3:Y:S01]  /*6a10*/  LDCU.64 UR8, c[0x4][0x70] ;  /* 0x01000e00ff0877ac */ /* 0x000ee20008000a00 */
[----:B----4-:R-:W-:Y:S01]  /*6a20*/  MOV R3, 0x0 ;  /* 0x0000000000037802 */ /* 0x010fe20000000f00 */
[----:B------:R-:W-:Y:S02]  /*6a30*/  HFMA2 R12, -RZ, RZ, 0, 5.9604644775390625e-08 ;  /* 0x00000001ff0c7431 */ /* 0x000fe400000001ff */
[----:B-1----:R-:W-:Y:S02]  /*6a40*/  IMAD.MOV.U32 R8, RZ, RZ, 0x192 ;  /* 0x00000192ff087424 */ /* 0x002fe400078e00ff */
[----:B------:R-:W-:Y:S01]  /*6a50*/  IMAD.MOV.U32 R13, RZ, RZ, RZ ;  /* 0x000000ffff0d7224 */ /* 0x000fe200078e00ff */
[----:B------:R-:W1:Y:S01]  /*6a60*/  LDCU.64 UR6, c[0x4][0x78] ;  /* 0x01000f00ff0677ac */ /* 0x000e620008000a00 */
[----:B------:R-:W4:Y:S01]  /*6a70*/  LDC.64 R2, c[0x4][R3] ;  /* 0x0100000003027b82 */ /* 0x000f220000000a00 */
[----:B------:R-:W5:Y:S01]  /*6a80*/  LDCU.64 UR4, c[0x4][0x10] ;  /* 0x01000200ff0477ac */ /* 0x000f620008000a00 */
[----:B---3--:R-:W-:Y:S01]  /*6a90*/  MOV R5, UR9 ;  /* 0x0000000900057c02 */ /* 0x008fe20008000f00 */
[----:B------:R-:W-:Y:S01]  /*6aa0*/  IMAD.U32 R4, RZ, RZ, UR8 ;  /* 0x00000008ff047e24 */ /* 0x000fe2000f8e00ff */
[----:B-1----:R-:W-:Y:S01]  /*6ab0*/  MOV R7, UR7 ;  /* 0x0000000700077c02 */ /* 0x002fe20008000f00 */
[----:B------:R-:W-:Y:S01]  /*6ac0*/  IMAD.U32 R6, RZ, RZ, UR6 ;  /* 0x00000006ff067e24 */ /* 0x000fe2000f8e00ff */
[----:B-----5:R-:W-:Y:S01]  /*6ad0*/  MOV R11, UR5 ;  /* 0x00000005000b7c02 */ /* 0x020fe20008000f00 */
[----:B------:R-:W-:Y:S02]  /*6ae0*/  IMAD.U32 R10, RZ, RZ, UR4 ;  /* 0x00000004ff0a7e24 */ /* 0x000fe4000f8e00ff */
[----:B------:R-:W-:Y:S07]  /*6af0*/  LEPC R20, `(.L_x_113) ;  /* 0x000000001014794e */ /* 0x000fee0000000000 */
[----:B--2-4-:R-:W-:Y:S05]  /*6b00*/  CALL.ABS.NOINC R2 ;  /* 0x0000000002007343 */ /* 0x014fea0003c00000 */
.L_x_113:
[----:B------:R-:W-:Y:S01]  /*6b10*/  ISETP.NE.AND P6, PT, R58, RZ, PT ;  /* 0x000000ff3a00720c */ /* 0x000fe20003fc5270 */
[----:B------:R-:W-:Y:S05]  /*6b20*/  WARPSYNC.ALL ;  /* 0x0000000000007948 */ /* 0x000fea0003800000 */
[----:B------:R-:W-:Y:S01]  /*6b30*/  R2UR UR4, R25 ;  /* 0x00000000190472ca */ /* 0x000fe200000e0000 */
[--C-:B-1--4-:R-:W-:Y:S01]  /*6b40*/  HADD2.F32 R3, -RZ, R28.reuse.H0_H0 ;  /* 0x2000001cff037230 */ /* 0x112fe20000004100 */
[----:B------:R-:W1:Y:S01]  /*6b50*/  S2R R65, SR_CgaCtaId ;  /* 0x0000000000417919 */ /* 0x000e620000008800 */
[--C-:B------:R-:W-:Y:S01]  /*6b60*/  HADD2.F32 R20, -RZ, R29.reuse.H0_H0 ;  /* 0x2000001dff147230 */ /* 0x100fe20000004100 */
[----:B------:R-:W-:Y:S01]  /*6b70*/  ISETP.NE.AND P0, PT, R57, RZ, PT ;  /* 0x000000ff3900720c */ /* 0x000fe20003f05270 */
[----:B------:R-:W-:Y:S01]  /*6b80*/  HADD2.F32 R21, -RZ, R29.H1_H1 ;  /* 0x3000001dff157230 */ /* 0x000fe20000004100 */
[----:B------:R-:W-:Y:S07]  /*6b90*/  BSSY.RECONVERGENT B0, `(.L_x_114) ;  /* 0x0000051000007945 */ /* 0x000fee0003800200 */
[----:B------:R-:W3:Y:S02]  /*6ba0*/  LDTM.16dp256bit.x4 R4, tmem[UR4+0x20] ;  /* 0x00002004000479ee */ /* 0x000ee40008120000 */
[C---:B---3--:R-:W-:Y:S01]  /*6bb0*/  FMUL R0, R24.reuse, R4 ;  /* 0x0000000418007220 */ /* 0x048fe20000400000 */
[----:B------:R-:W-:Y:S02]  /*6bc0*/  HADD2.F32 R4, -RZ, R28.H1_H1 ;  /* 0x3000001cff047230 */ /* 0x000fe40000004100 */
[C---:B------:R-:W-:Y:S01]  /*6bd0*/  FMUL R2, R24.reuse, R5 ;  /* 0x0000000518027220 */ /* 0x040fe20000400000 */
[C---:B------:R-:W-:Y:S01]  /*6be0*/  FMUL R7, R24.reuse, R7 ;  /* 0x0000000718077220 */ /* 0x040fe20000400000 */
[C---:B------:R-:W-:Y:S01]  /*6bf0*/  FFMA R0, R27.reuse, R3, R0 ;  /* 0x000000031b007223 */ /* 0x040fe20000000000 */
[C---:B------:R-:W-:Y:S01]  /*6c00*/  FMUL R3, R24.reuse, R6 ;  /* 0x0000000618037220 */ /* 0x040fe20000400000 */
[C---:B------:R-:W-:Y:S01]  /*6c10*/  FFMA R2, R27.reuse, R4, R2 ;  /* 0x000000041b027223 */ /* 0x040fe20000000002 */
[C---:B------:R-:W-:Y:S01]  /*6c20*/  FMUL R4, R24.reuse, R8 ;  /* 0x0000000818047220 */ /* 0x040fe20000400000 */
[----:B------:R-:W-:Y:S01]  /*6c30*/  FMUL R8, R24, R12 ;  /* 0x0000000c18087220 */ /* 0x000fe20000400000 */
[C---:B------:R-:W-:Y:S01]  /*6c40*/  FFMA R3, R27.reuse, R20, R3 ;  /* 0x000000141b037223 */ /* 0x040fe20000000003 */
[----:B------:R-:W-:Y:S01]  /*6c50*/  FFMA R7, R27, R21, R7 ;  /* 0x000000151b077223 */ /* 0x000fe20000000007 */
[----:B------:R-:W-:Y:S01]  /*6c60*/  F2FP.F16.F32.PACK_AB R32, R2, R0 ;  /* 0x000000000220723e */ /* 0x000fe200000000ff */
[C---:B------:R-:W-:Y:S01]  /*6c70*/  FMUL R12, R24.reuse, R16 ;  /* 0x00000010180c7220 */ /* 0x040fe20000400000 */
[--C-:B------:R-:W-:Y:S02]  /*6c80*/  HADD2.F32 R16, -RZ, R30.reuse.H0_H0 ;  /* 0x2000001eff107230 */ /* 0x100fe40000004100 */
[C---:B------:R-:W-:Y:S01]  /*6c90*/  FMUL R5, R24.reuse, R9 ;  /* 0x0000000918057220 */ /* 0x040fe20000400000 */
[----:B------:R-:W-:Y:S01]  /*6ca0*/  F2FP.F16.F32.PACK_AB R33, R7, R3 ;  /* 0x000000030721723e */ /* 0x000fe200000000ff */
[----:B------:R-:W-:Y:S02]  /*6cb0*/  HADD2.F32 R0, -RZ, R30.H1_H1 ;  /* 0x3000001eff007230 */ /* 0x000fe40000004100 */
[C---:B------:R-:W-:Y:S01]  /*6cc0*/  FMUL R6, R24.reuse, R10 ;  /* 0x0000000a18067220 */ /* 0x040fe20000400000 */
[--C-:B------:R-:W-:Y:S02]  /*6cd0*/  HADD2.F32 R2, -RZ, R31.reuse.H0_H0 ;  /* 0x2000001fff027230 */ /* 0x100fe40000004100 */
[C---:B------:R-:W-:Y:S01]  /*6ce0*/  FMUL R11, R24.reuse, R11 ;  /* 0x0000000b180b7220 */ /* 0x040fe20000400000 */
[----:B------:R-:W-:Y:S02]  /*6cf0*/  HADD2.F32 R3, -RZ, R31.H1_H1 ;  /* 0x3000001fff037230 */ /* 0x000fe40000004100 */
[C---:B------:R-:W-:Y:S01]  /*6d00*/  FFMA R4, R27.reuse, R16, R4 ;  /* 0x000000101b047223 */ /* 0x040fe20000000004 */
[C---:B------:R-:W-:Y:S01]  /*6d10*/  FFMA R5, R27.reuse, R0, R5 ;  /* 0x000000001b057223 */ /* 0x040fe20000000005 */
[C---:B------:R-:W-:Y:S01]  /*6d20*/  FFMA R6, R27.reuse, R2, R6 ;  /* 0x000000021b067223 */ /* 0x040fe20000000006 */
[--C-:B------:R-:W-:Y:S02]  /*6d30*/  HADD2.F32 R0, -RZ, R36.reuse.H0_H0 ;  /* 0x20000024ff007230 */ /* 0x100fe40000004100 */
[----:B------:R-:W-:Y:S01]  /*6d40*/  FFMA R11, R27, R3, R11 ;  /* 0x000000031b0b7223 */ /* 0x000fe2000000000b */
[----:B------:R-:W-:Y:S01]  /*6d50*/  HADD2.F32 R2, -RZ, R36.H1_H1 ;  /* 0x30000024ff027230 */ /* 0x000fe20000004100 */
[----:B------:R-:W-:Y:S01]  /*6d60*/  F2FP.F16.F32.PACK_AB R34, R5, R4 ;  /* 0x000000040522723e */ /* 0x000fe200000000ff */
[C---:B------:R-:W-:Y:S01]  /*6d70*/  FMUL R9, R24.reuse, R13 ;  /* 0x0000000d18097220 */ /* 0x040fe20000400000 */
[--C-:B------:R-:W-:Y:S01]  /*6d80*/  HADD2.F32 R3, -RZ, R37.reuse.H0_H0 ;  /* 0x20000025ff037230 */ /* 0x100fe20000004100 */
[----:B------:R-:W-:Y:S01]  /*6d90*/  F2FP.F16.F32.PACK_AB R35, R11, R6 ;  /* 0x000000060b23723e */ /* 0x000fe200000000ff */
[C---:B------:R-:W-:Y:S01]  /*6da0*/  FMUL R10, R24.reuse, R14 ;  /* 0x0000000e180a7220 */ /* 0x040fe20000400000 */
[C---:B------:R-:W-:Y:S01]  /*6db0*/  FFMA R8, R27.reuse, R0, R8 ;  /* 0x000000001b087223 */ /* 0x040fe20000000008 */
[C---:B------:R-:W-:Y:S01]  /*6dc0*/  FFMA R9, R27.reuse, R2, R9 ;  /* 0x000000021b097223 */ /* 0x040fe20000000009 */
[----:B------:R-:W-:Y:S01]  /*6dd0*/  HADD2.F32 R0, -RZ, R37.H1_H1 ;  /* 0x30000025ff007230 */ /* 0x000fe20000004100 */
[----:B------:R3:W-:Y:S01]  /*6de0*/  STSM.16.M88.4 [R60+0x1200], R32 ;  /* 0x001200203c007844 */ /* 0x0007e20000000200 */
[----:B------:R-:W-:Y:S01]  /*6df0*/  FFMA R10, R27, R3, R10 ;  /* 0x000000031b0a7223 */ /* 0x000fe2000000000a */
[C---:B------:R-:W-:Y:S01]  /*6e00*/  FMUL R15, R24.reuse, R15 ;  /* 0x0000000f180f7220 */ /* 0x040fe20000400000 */
[----:B------:R-:W-:Y:S01]  /*6e10*/  F2FP.F16.F32.PACK_AB R8, R9, R8 ;  /* 0x000000080908723e */ /* 0x000fe200000000ff */
[--C-:B------:R-:W-:Y:S02]  /*6e20*/  HADD2.F32 R2, -RZ, R38.reuse.H0_H0 ;  /* 0x20000026ff027230 */ /* 0x100fe40000004100 */
[C---:B------:R-:W-:Y:S01]  /*6e30*/  FMUL R13, R24.reuse, R17 ;  /* 0x00000011180d7220 */ /* 0x040fe20000400000 */
[----:B------:R-:W-:Y:S02]  /*6e40*/  HADD2.F32 R3, -RZ, R38.H1_H1 ;  /* 0x30000026ff037230 */ /* 0x000fe40000004100 */
[C---:B------:R-:W-:Y:S01]  /*6e50*/  FMUL R14, R24.reuse, R18 ;  /* 0x00000012180e7220 */ /* 0x040fe20000400000 */
[--C-:B------:R-:W-:Y:S02]  /*6e60*/  HADD2.F32 R4, -RZ, R39.reuse.H0_H0 ;  /* 0x20000027ff047230 */ /* 0x100fe40000004100 */
[C---:B------:R-:W-:Y:S01]  /*6e70*/  FFMA R15, R27.reuse, R0, R15 ;  /* 0x000000001b0f7223 */ /* 0x040fe2000000000f */
[----:B------:R-:W-:Y:S01]  /*6e80*/  MOV R0, UR46 ;  /* 0x0000002e00007c02 */ /* 0x000fe20008000f00 */
[----:B------:R-:W-:Y:S02]  /*6e90*/  HADD2.F32 R5, -RZ, R39.H1_H1 ;  /* 0x30000027ff057230 */ /* 0x000fe40000004100 */
[----:B------:R-:W-:Y:S01]  /*6ea0*/  FMUL R19, R24, R19 ;  /* 0x0000001318137220 */ /* 0x000fe20000400000 */
[C---:B------:R-:W-:Y:S01]  /*6eb0*/  FFMA R12, R27.reuse, R2, R12 ;  /* 0x000000021b0c7223 */ /* 0x040fe2000000000c */
[C---:B------:R-:W-:Y:S01]  /*6ec0*/  FFMA R13, R27.reuse, R3, R13 ;  /* 0x000000031b0d7223 */ /* 0x040fe2000000000d */
[C---:B------:R-:W-:Y:S01]  /*6ed0*/  FFMA R14, R27.reuse, R4, R14 ;  /* 0x000000041b0e7223 */ /* 0x040fe2000000000e */
[----:B------:R-:W-:Y:S01]  /*6ee0*/  FFMA R19, R27, R5, R19 ;  /* 0x000000051b137223 */ /* 0x000fe20000000013 */
[----:B------:R-:W-:Y:S02]  /*6ef0*/  F2FP.F16.F32.PACK_AB R9, R15, R10 ;  /* 0x0000000a0f09723e */ /* 0x000fe400000000ff */
[----:B------:R-:W-:Y:S02]  /*6f00*/  F2FP.F16.F32.PACK_AB R10, R13, R12 ;  /* 0x0000000c0d0a723e */ /* 0x000fe400000000ff */
[----:B------:R-:W-:Y:S02]  /*6f10*/  F2FP.F16.F32.PACK_AB R11, R19, R14 ;  /* 0x0000000e130b723e */ /* 0x000fe400000000ff */
[----:B------:R-:W-:Y:S02]  /*6f20*/  @P6 LEA R0, R0, UR44, 0x3 ;  /* 0x0000002c00006c11 */ /* 0x000fe4000f8e18ff */
[----:B------:R-:W-:Y:S01]  /*6f30*/  LEA R2, R61, UR44, 0x3 ;  /* 0x0000002c3d027c11 */ /* 0x000fe2000f8e18ff */
[----:B------:R3:W-:Y:S01]  /*6f40*/  STSM.16.M88.4 [R59+0x1200], R8 ;  /* 0x001200083b007844 */ /* 0x0007e20000000200 */
[----:B------:R-:W-:Y:S02]  /*6f50*/  @P6 IADD3 R0, PT, PT, R0, 0x60, RZ ;  /* 0x0000006000006810 */ /* 0x000fe40007ffe0ff */
[----:B------:R-:W-:Y:S01]  /*6f60*/  @P6 SHF.L.U32 R3, R55, 0x1f, RZ ;  /* 0x0000001f37036819 */ /* 0x000fe200000006ff */
[----:B------:R-:W-:Y:S01]  /*6f70*/  @!PT LDS RZ, [RZ] ;  /* 0x00000000fffff984 */ /* 0x000fe20000000800 */
[----:B------:R-:W-:Y:S01]  /*6f80*/  @!PT LDS RZ, [RZ] ;  /* 0x00000000fffff984 */ /* 0x000fe20000000800 */
[----:B------:R-:W-:Y:S01]  /*6f90*/  @!PT LDS RZ, [RZ] ;  /* 0x00000000fffff984 */ /* 0x000fe20000000800 */
[----:B------:R-:W-:Y:S01]  /*6fa0*/  @!PT LDS RZ, [RZ] ;  /* 0x00000000fffff984 */ /* 0x000fe20000000800 */
[----:B------:R4:W-:Y:S06]  /*6fb0*/  MEMBAR.ALL.CTA ;  /* 0x0000000000007992 */ /* 0x0009ec0000008000 */
[----:B----4-:R-:W4:Y:S01]  /*6fc0*/  FENCE.VIEW.ASYNC.S ;  /* 0x00000000000073c6 */ /* 0x010f220000000000 */
[----:B-1----:R-:W-:Y:S01]  /*6fd0*/  @P6 PRMT R0, R65, 0x654, R0 ;  /* 0x0000065441006816 */ /* 0x002fe20000000000 */
[----:B----4-:R-:W-:Y:S06]  /*6fe0*/  BAR.SYNC.DEFER_BLOCKING 0x1, 0x80 ;  /* 0x0042000000007b1d */ /* 0x010fec0000010000 */
[----:B------:R-:W-:Y:S05]  /*6ff0*/  @P0 BRA `(.L_x_115) ;  /* 0x0000000000280947 */ /* 0x000fea0003800000 */
[----:B------:R-:W1:Y:S01]  /*7000*/  LDCU.64 UR6, c[0x0][0x348] ;  /* 0x00006900ff0677ac */ /* 0x000e620008000a00 */
[----:B------:R-:W-:Y:S02]  /*7010*/  UIADD3 UR9, UPT, UPT, UR49, 0x20, URZ ;  /* 0x0000002031097890 */ /* 0x000fe4000fffe0ff */
[----:B------:R-:W-:Y:S01]  /*7020*/  UIADD3 UR8, UPT, UPT, UR44, 0x1200, URZ ;  /* 0x000012002c087890 */ /* 0x000fe2000fffe0ff */
[----:B------:R-:W-:Y:S01]  /*7030*/  UMOV UR10, UR50 ;  /* 0x00000032000a7c82 */ /* 0x000fe20008000000 */
[----:B------:R-:W-:Y:S01]  /*7040*/  UMOV UR11, UR36 ;  /* 0x00000024000b7c82 */ /* 0x000fe20008000000 */
[----:B-1----:R-:W-:Y:S04]  /*7050*/  UIADD3 UR4, UP0, UPT, UR6, 0x680, URZ ;  /* 0x0000068006047890 */ /* 0x002fe8000ff1e0ff */
[----:B------:R-:W-:Y:S09]  /*7060*/  UIADD3.X UR5, UPT, UPT, URZ, UR7, URZ, UP0, !UPT ;  /* 0x00000007ff057290 */ /* 0x000ff200087fe4ff */
[----:B------:R1:W-:Y:S01]  /*7070*/  UTMASTG.3D [UR8], [UR4] ;  /* 0x00000008040073b5 */ /* 0x0003e20008010000 */
[----:B------:R0:W-:Y:S01]  /*7080*/  UTMACMDFLUSH ;  /* 0x00000000000079b7 */ /* 0x0001e20000000000 */
[----:B-1----:R-:W-:Y:S04]  /*7090*/  DEPBAR.LE SB0, 0x1 ;  /* 0x000080400000791a */ /* 0x002fe80000000000 */
.L_x_115:
[----:B------:R-:W-:Y:S05]  /*70a0*/  BSYNC.RECONVERGENT B0 ;  /* 0x0000000000007941 */ /* 0x000fea0003800200 */
.L_x_114:
[----:B------:R-:W-:Y:S01]  /*70b0*/  BAR.SYNC.DEFER_BLOCKING 0x1, 0x80 ;  /* 0x0042000000007b1d */ /* 0x000fe20000010000 */
[----:B------:R-:W-:Y:S04]  /*70c0*/  UIADD3 UR4, UPT, UPT, UR46, 0x1, URZ ;  /* 0x000000012e047890 */ /* 0x000fe8000fffe0ff */
[----:B------:R-:W-:Y:S04]  /*70d0*/  UISETP.NE.AND UP0, UPT, UR4, 0x4, UPT ;  /* 0x000000040400788c */ /* 0x000fe8000bf05270 */
[----:B------:R-:W-:Y:S01]  /*70e0*/  USEL UR45, UR4, URZ, UP0 ;  /* 0x000000ff042d7287 */ /* 0x000fe20008000000 */
[----:B------:R1:W-:Y:S01]  /*70f0*/  @P6 SYNCS.ARRIVE.TRANS64.RED.A1T0 RZ, [R0+URZ], RZ ;  /* 0x000000ff00ff69a7 */ /* 0x0003e200081004ff */
[----:B------:R-:W-:Y:S01]  /*7100*/  BSSY B1, `(.L_x_116) ;  /* 0x0000014000017945 */ /* 0x000fe20003800000 */
[----:B------:R-:W4:Y:S02]  /*7110*/  @P6 SYNCS.PHASECHK.TRANS64.TRYWAIT P0, [R2+URZ+0x40], R3 ;  /* 0x00004003020065a7 */ /* 0x000f2400080011ff */
[----:B----4-:R-:W-:Y:S01]  /*7120*/  @P6 SEL R63, RZ, 0x1, !P0 ;  /* 0x00000001ff3f6807 */ /* 0x010fe20004000000 */
[----:B-1----:R-:W-:Y:S06]  /*7130*/  @!P6 BRA `(.L_x_117) ;  /* 0x000000000040e947 */ /* 0x002fec0003800000 */
[----:B------:R-:W-:Y:S01]  /*7140*/  ISETP.NE.AND P1, PT, R64, RZ, PT ;  /* 0x000000ff4000720c */ /* 0x000fe20003f25270 */
[----:B------:R-:W-:Y:S01]  /*7150*/  BSSY B0, `(.L_x_118) ;  /* 0x0000009000007945 */ /* 0x000fe20003800000 */
[----:B------:R-:W-:Y:S11]  /*7160*/  ISETP.NE.AND P0, PT, R63, RZ, PT ;  /* 0x000000ff3f00720c */ /* 0x000ff60003f05270 */
[----:B------:R-:W-:Y:S05]  /*7170*/  @P1 IMAD R3, R61, 0x1000, R62 ;  /* 0x000010003d031824 */ /* 0x000fea00078e023e */
[----:B------:R-:W-:Y:S05]  /*7180*/  @P1 IADD3 R0, PT, PT, R3, UR44, RZ ;  /* 0x0000002c03001c10 */ /* 0x000fea000fffe0ff */
[----:B------:R-:W-:Y:S01]  /*7190*/  @P1 IMAD.IADD R0, R56, 0x1, R0 ;  /* 0x0000000138001824 */ /* 0x000fe200078e0200 */
[----:B------:R-:W-:Y:S06]  /*71a0*/  @P0 BRA `(.L_x_119) ;  /* 0x00000000000c0947 */ /* 0x000fec0003800000 */
[----:B------:R-:W-:Y:S04]  /*71b0*/  SHF.L.U32 R4, R55, 0x1f, RZ ;  /* 0x0000001f37047819 */ /* 0x000fe800000006ff */
[----:B------:R-:W1:Y:S02]  /*71c0*/  SYNCS.PHASECHK.TRANS64.TRYWAIT P0, [R2+URZ+0x40], R4 ;  /* 0x00004004020075a7 */ /* 0x000e6400080011ff */
[----:B-1----:R-:W-:Y:S05]  /*71d0*/  @!P0 BRA `(.L_x_120) ;  /* 0x0000001c00988947 */ /* 0x002fea0003800000 */
.L_x_119:
[----:B------:R-:W-:Y:S05]  /*71e0*/  BSYNC B0 ;  /* 0x0000000000007941 */ /* 0x000fea0003800000 */
.L_x_118:
[----:B------:R-:W-:Y:S02]  /*71f0*/  ISETP.NE.AND P0, PT, R64, RZ, PT ;  /* 0x000000ff4000720c */ /* 0x000fe40003f05270 */
[----:B------:R-:W-:Y:S11]  /*7200*/  IADD3 R61, PT, PT, R61, 0x1, RZ ;  /* 0x000000013d3d7810 */ /* 0x000ff60007ffe0ff */
[----:B------:R-:W-:Y:S05]  /*7210*/  @P0 WARPSYNC.ALL ;  /* 0x0000000000000948 */ /* 0x000fea0003800000 */
[----:B------:R4:W1:Y:S04]  /*7220*/  @P0 LDSM.16.M88.4 R28, [R3+UR44+0x200] ;  /* 0x0002002c031c083b */ /* 0x0008680008000200 */
[----:B------:R4:W1:Y:S02]  /*7230*/  @P0 LDSM.16.M88.4 R36, [R0+0x200] ;  /* 0x000200000024083b */ /* 0x0008640000000200 */
.L_x_117:
[----:B------:R-:W-:Y:S05]  /*7240*/  BSYNC B1 ;  /* 0x0000000000017941 */ /* 0x000fea0003800000 */
.L_x_116:
[----:B----4-:R-:W-:Y:S05]  /*7250*/  VIADD R0, R25, 0x40 ;  /* 0x0000004019007836 */ /* 0x010fea0000000000 */
[----:B------:R-:W-:Y:S04]  /*7260*/  SHF.R.U32.HI R0, RZ, 0x15, R0 ;  /* 0x00000015ff007819 */ /* 0x000fe80000011600 */
[----:B------:R-:W-:Y:S11]  /*7270*/  LOP3.LUT P0, RZ, R0, 0x3, R46, 0x48, !PT ;  /* 0x0000000300ff7812 */ /* 0x000ff6000780482e */
[----:B------:R-:W-:Y:S02]  /*7280*/  @!UPT UIADD3 URZ, UPT, UPT, URZ, URZ, URZ ;  /* 0x000000fffffff290 */ /* 0x000fe4000fffe0ff */
[----:B------:R-:W-:Y:S05]  /*7290*/  @!P0 BRA `(.L_x_121) ;  /* 0x0000000000408947 */ /* 0x000fea0003800000 */
[----:B------:R-:W4:Y:S01]  /*72a0*/  LDCU.64 UR8, c[0x4][0x70] ;  /* 0x01000e00ff0877ac */ /* 0x000f220008000a00 */
[----:B------:R-:W-:Y:S01]  /*72b0*/  MOV R3, 0x0 ;  /* 0x0000000000037802 */ /* 0x000fe20000000f00 */
[----:B------:R-:W-:Y:S02]  /*72c0*/  HFMA2 R12, -RZ, RZ, 0, 5.9604644775390625e-08 ;  /* 0x00000001ff0c7431 */ /* 0x000fe400000001ff */
[----:B---3--:R-:W-:Y:S02]  /*72d0*/  IMAD.MOV.U32 R8, RZ, RZ, 0x192 ;  /* 0x00000192ff087424 */ /* 0x008fe400078e00ff */
[----:B------:R-:W-:Y:S01]  /*72e0*/  IMAD.MOV.U32 R13, RZ, RZ, RZ ;  /* 0x000000ffff0d7224 */ /* 0x000fe200078e00ff */
[----:B------:R-:W3:Y:S01]  /*72f0*/  LDCU.64 UR6, c[0x4][0x78] ;  /* 0x01000f00ff0677ac */ /* 0x000ee20008000a00 */
[----:B-1----:R-:W1:Y:S01]  /*7300*/  LDC.64 R2, c[0x4][R3] ;  /* 0x0100000003027b82 */ /* 0x002e620000000a00 */
[----:B------:R-:W5:Y:S01]  /*7310*/  LDCU.64 UR4, c[0x4][0x10] ;  /* 0x01000200ff0477ac */ /* 0x000f620008000a00 */
[----:B----4-:R-:W-:Y:S01]  /*7320*/  MOV R5, UR9 ;  /* 0x0000000900057c02 */ /* 0x010fe20008000f00 */
[----:B------:R-:W-:Y:S01]  /*7330*/  IMAD.U32 R4, RZ, RZ, UR8 ;  /* 0x00000008ff047e24 */ /* 0x000fe2000f8e00ff */
[----:B---3--:R-:W-:Y:S01]  /*7340*/  MOV R7, UR7 ;  /* 0x0000000700077c02 */ /* 0x008fe20008000f00 */
[----:B------:R-:W-:Y:S01]  /*7350*/  IMAD.U32 R6, RZ, RZ, UR6 ;  /* 0x00000006ff067e24 */ /* 0x000fe2000f8e00ff */
[----:B-----5:R-:W-:Y:S01]  /*7360*/  MOV R11, UR5 ;  /* 0x00000005000b7c02 */ /* 0x020fe20008000f00 */
[----:B------:R-:W-:Y:S02]  /*7370*/  IMAD.U32 R10, RZ, RZ, UR4 ;  /* 0x00000004ff0a7e24 */ /* 0x000fe4000f8e00ff */
[----:B------:R-:W-:Y:S07]  /*7380*/  LEPC R20, `(.L_x_121) ;  /* 0x000000001014794e */ /* 0x000fee0000000000 */
[----:B-12---:R-:W-:Y:S05]  /*7390*/  CALL.ABS.NOINC R2 ;  /* 0x0000000002007343 */ /* 0x006fea0003c00000 */
.L_x_121:
[----:B------:R-:W-:Y:S01]  /*73a0*/  ISETP.NE.AND P6, PT, R58, RZ, PT ;  /* 0x000000ff3a00720c */ /* 0x000fe20003fc5270 */
[----:B------:R-:W-:Y:S05]  /*73b0*/  WARPSYNC.ALL ;  /* 0x0000000000007948 */ /* 0x000fea0003800000 */
[----:B------:R-:W-:Y:S01]  /*73c0*/  R2UR UR4, R25 ;  /* 0x00000000190472ca */ /* 0x000fe200000e0000 */
[--C-:B-1----:R-:W-:Y:S01]  /*73d0*/  HADD2.F32 R3, -RZ, R28.reuse.H0_H0 ;  /* 0x2000001cff037230 */ /* 0x102fe20000004100 */
[----:B------:R-:W-:Y:S01]  /*73e0*/  ISETP.NE.AND P0, PT, R57, RZ, PT ;  /* 0x000000ff3900720c */ /* 0x000fe20003f05270 */
[--C-:B------:R-:W-:Y:S01]  /*73f0*/  HADD2.F32 R20, -RZ, R29.reuse.H0_H0 ;  /* 0x2000001dff147230 */ /* 0x100fe20000004100 */
[----:B------:R-:W-:Y:S01]  /*7400*/  BSSY.RECONVERGENT B0, `(.L_x_122) ;  /* 0x0000052000007945 */ /* 0x000fe20003800200 */
[----:B------:R-:W-:Y:S08]  /*7410*/  HADD2.F32 R21, -RZ, R29.H1_H1 ;  /* 0x3000001dff157230 */ /* 0x000ff00000004100 */
[----:B---3--:R-:W1:Y:S02]  /*7420*/  LDTM.16dp256bit.x4 R4, tmem[UR4+0x40] ;  /* 0x00004004000479ee */ /* 0x008e640008120000 */
[C---:B-1----:R-:W-:Y:S01]  /*7430*/  FMUL R0, R24.reuse, R4 ;  /* 0x0000000418007220 */ /* 0x042fe20000400000 */
[----:B------:R-:W-:Y:S02]  /*7440*/  HADD2.F32 R4, -RZ, R28.H1_H1 ;  /* 0x3000001cff047230 */ /* 0x000fe40000004100 */
[C---:B------:R-:W-:Y:S01]  /*7450*/  FMUL R2, R24.reuse, R5 ;  /* 0x0000000518027220 */ /* 0x040fe20000400000 */
[C---:B------:R-:W-:Y:S01]  /*7460*/  FMUL R7, R24.reuse, R7 ;  /* 0x0000000718077220 */ /* 0x040fe20000400000 */
[C---:B------:R-:W-:Y:S01]  /*7470*/  FFMA R0, R27.reuse, R3, R0 ;  /* 0x000000031b007223 */ /* 0x040fe20000000000 */
[C---:B------:R-:W-:Y:S01]  /*7480*/  FMUL R3, R24.reuse, R6 ;  /* 0x0000000618037220 */ /* 0x040fe20000400000 */
[C---:B------:R-:W-:Y:S01]  /*7490*/  FFMA R2, R27.reuse, R4, R2 ;  /* 0x000000041b027223 */ /* 0x040fe20000000002 */
[C---:B------:R-:W-:Y:S01]  /*74a0*/  FMUL R4, R24.reuse, R8 ;  /* 0x0000000818047220 */ /* 0x040fe20000400000 */
[C---:B------:R-:W-:Y:S01]  /*74b0*/  FMUL R8, R24.reuse, R12 ;  /* 0x0000000c18087220 */ /* 0x040fe20000400000 */
[----:B------:R-:W-:Y:S01]  /*74c0*/  FMUL R12, R24, R16 ;  /* 0x00000010180c7220 */ /* 0x000fe20000400000 */
[C---:B------:R-:W-:Y:S01]  /*74d0*/  FFMA R3, R27.reuse, R20, R3 ;  /* 0x000000141b037223 */ /* 0x040fe20000000003 */
[----:B------:R-:W-:Y:S01]  /*74e0*/  F2FP.F16.F32.PACK_AB R32, R2, R0 ;  /* 0x000000000220723e */ /* 0x000fe200000000ff */
[--C-:B------:R-:W-:Y:S02]  /*74f0*/  HADD2.F32 R16, -RZ, R30.reuse.H0_H0 ;  /* 0x2000001eff107230 */ /* 0x100fe40000004100 */
[C---:B------:R-:W-:Y:S01]  /*7500*/  FMUL R5, R24.reuse, R9 ;  /* 0x0000000918057220 */ /* 0x040fe20000400000 */
[----:B------:R-:W-:Y:S02]  /*7510*/  HADD2.F32 R0, -RZ, R30.H1_H1 ;  /* 0x3000001eff007230 */ /* 0x000fe40000004100 */
[C---:B------:R-:W-:Y:S01]  /*7520*/  FFMA R7, R27.reuse, R21, R7 ;  /* 0x000000151b077223 */ /* 0x040fe20000000007 */
[--C-:B------:R-:W-:Y:S02]  /*7530*/  HADD2.F32 R2, -RZ, R31.reuse.H0_H0 ;  /* 0x2000001fff027230 */ /* 0x100fe40000004100 */
[C---:B------:R-:W-:Y:S01]  /*7540*/  FMUL R6, R24.reuse, R10 ;  /* 0x0000000a18067220 */ /* 0x040fe20000400000 */
[C---:B------:R-:W-:Y:S01]  /*7550*/  FFMA R4, R27.reuse, R16, R4 ;  /* 0x000000101b047223 */ /* 0x040fe20000000004 */
[----:B------:R-:W-:Y:S01]  /*7560*/  FFMA R5, R27, R0, R5 ;  /* 0x000000001b057223 */ /* 0x000fe20000000005 */
[----:B------:R-:W-:Y:S01]  /*7570*/  F2FP.F16.F32.PACK_AB R33, R7, R3 ;  /* 0x000000030721723e */ /* 0x000fe200000000ff */
[----:B------:R-:W-:Y:S02]  /*7580*/  HADD2.F32 R16, -RZ, R31.H1_H1 ;  /* 0x3000001fff107230 */ /* 0x000fe40000004100 */
        /* <DEDUP_REMOVED lines=9> */
[C---:B------:R-:W-:Y:S01]  /*7620*/  FFMA R8, R27.reuse, R0, R8 ;  /* 0x000000001b087223 */ /* 0x040fe20000000008 */
[C---:B------:R-:W-:Y:S01]  /*7630*/  FFMA R9, R27.reuse, R2, R9 ;  /* 0x000000021b097223 */ /* 0x040fe20000000009 */
[----:B------:R-:W-:Y:S02]  /*7640*/  HADD2.F32 R0, -RZ, R37.H1_H1 ;  /* 0x30000025ff007230 */ /* 0x000fe40000004100 */
[----:B------:R-:W-:Y:S01]  /*7650*/  FFMA R10, R27, R3, R10 ;  /* 0x000000031b0a7223 */ /* 0x000fe2000000000a */
[----:B------:R-:W-:Y:S01]  /*7660*/  F2FP.F16.F32.PACK_AB R35, R11, R6 ;  /* 0x000000060b23723e */ /* 0x000fe200000000ff */
[C---:B------:R-:W-:Y:S01]  /*7670*/  FMUL R15, R24.reuse, R15 ;  /* 0x0000000f180f7220 */ /* 0x040fe20000400000 */
[--C-:B------:R-:W-:Y:S02]  /*7680*/  HADD2.F32 R2, -RZ, R38.reuse.H0_H0 ;  /* 0x20000026ff027230 */ /* 0x100fe40000004100 */
[C---:B------:R-:W-:Y:S01]  /*7690*/  FMUL R13, R24.reuse, R17 ;  /* 0x00000011180d7220 */ /* 0x040fe20000400000 */
[----:B------:R-:W-:Y:S01]  /*76a0*/  HADD2.F32 R3, -RZ, R38.H1_H1 ;  /* 0x30000026ff037230 */ /* 0x000fe20000004100 */
[----:B------:R1:W-:Y:S01]  /*76b0*/  STSM.16.M88.4 [R60+0x2200], R32 ;  /* 0x002200203c007844 */ /* 0x0003e20000000200 */
[----:B------:R-:W-:Y:S01]  /*76c0*/  F2FP.F16.F32.PACK_AB R8, R9, R8 ;  /* 0x000000080908723e */ /* 0x000fe200000000ff */
[--C-:B------:R-:W-:Y:S02]  /*76d0*/  HADD2.F32 R4, -RZ, R39.reuse.H0_H0 ;  /* 0x20000027ff047230 */ /* 0x100fe40000004100 */
[C---:B------:R-:W-:Y:S01]  /*76e0*/  FMUL R14, R24.reuse, R18 ;  /* 0x00000012180e7220 */ /* 0x040fe20000400000 */
[----:B------:R-:W-:Y:S02]  /*76f0*/  HADD2.F32 R5, -RZ, R39.H1_H1 ;  /* 0x30000027ff057230 */ /* 0x000fe40000004100 */
[C---:B------:R-:W-:Y:S01]  /*7700*/  FFMA R15, R27.reuse, R0, R15 ;  /* 0x000000001b0f7223 */ /* 0x040fe2000000000f */
[----:B------:R-:W-:Y:S01]  /*7710*/  MOV R0, UR45 ;  /* 0x0000002d00007c02 */ /* 0x000fe20008000f00 */
        /* <DEDUP_REMOVED lines=18> */
[----:B---3--:R-:W3:Y:S01]  /*7840*/  FENCE.VIEW.ASYNC.S ;  /* 0x00000000000073c6 */ /* 0x008ee20000000000 */
[----:B------:R-:W-:Y:S01]  /*7850*/  @P6 PRMT R0, R65, 0x654, R0 ;  /* 0x0000065441006816 */ /* 0x000fe20000000000 */
[----:B---3--:R-:W-:Y:S06]  /*7860*/  BAR.SYNC.DEFER_BLOCKING 0x1, 0x80 ;  /* 0x0042000000007b1d */ /* 0x008fec0000010000 */
[----:B------:R-:W-:Y:S05]  /*7870*/  @P0 BRA `(.L_x_123) ;  /* 0x0000000000280947 */ /* 0x000fea0003800000 */
[----:B------:R-:W3:Y:S01]  /*7880*/  LDCU.64 UR6, c[0x0][0x348] ;  /* 0x00006900ff0677ac */ /* 0x000ee20008000a00 */
[----:B------:R-:W-:Y:S02]  /*7890*/  UIADD3 UR9, UPT, UPT, UR49, 0x40, URZ ;  /* 0x0000004031097890 */ /* 0x000fe4000fffe0ff */
[----:B------:R-:W-:Y:S01]  /*78a0*/  UIADD3 UR8, UPT, UPT, UR44, 0x2200, URZ ;  /* 0x000022002c087890 */ /* 0x000fe2000fffe0ff */
[----:B------:R-:W-:Y:S01]  /*78b0*/  UMOV UR10, UR50 ;  /* 0x00000032000a7c82 */ /* 0x000fe20008000000 */
[----:B------:R-:W-:Y:S01]  /*78c0*/  UMOV UR11, UR36 ;  /* 0x00000024000b7c82 */ /* 0x000fe20008000000 */
[----:B---3--:R-:W-:Y:S04]  /*78d0*/  UIADD3 UR4, UP0, UPT, UR6, 0x680, URZ ;  /* 0x0000068006047890 */ /* 0x008fe8000ff1e0ff */
[----:B------:R-:W-:Y:S09]  /*78e0*/  UIADD3.X UR5, UPT, UPT, URZ, UR7, URZ, UP0, !UPT ;  /* 0x00000007ff057290 */ /* 0x000ff200087fe4ff */
[----:B------:R3:W-:Y:S01]  /*78f0*/  UTMASTG.3D [UR8], [UR4] ;  /* 0x00000008040073b5 */ /* 0x0007e20008010000 */
[----:B------:R0:W-:Y:S01]  /*7900*/  UTMACMDFLUSH ;  /* 0x00000000000079b7 */ /* 0x0001e20000000000 */
[----:B---3--:R-:W-:Y:S04]  /*7910*/  DEPBAR.LE SB0, 0x1 ;  /* 0x000080400000791a */ /* 0x008fe80000000000 */
.L_x_123:
[----:B------:R-:W-:Y:S05]  /*7920*/  BSYNC.RECONVERGENT B0 ;  /* 0x0000000000007941 */ /* 0x000fea0003800200 */
.L_x_122:
        /* <DEDUP_REMOVED lines=8> */
[----:B---3--:R-:W-:Y:S06]  /*79b0*/  @!P6 BRA `(.L_x_125) ;  /* 0x000000000040e947 */ /* 0x008fec0003800000 */
        /* <DEDUP_REMOVED lines=8> */
[----:B------:R-:W3:Y:S02]  /*7a40*/  SYNCS.PHASECHK.TRANS64.TRYWAIT P0, [R3+URZ+0x40], R0 ;  /* 0x00004000030075a7 */ /* 0x000ee400080011ff */
[----:B---3--:R-:W-:Y:S05]  /*7a50*/  @!P0 BRA `(.L_x_128) ;  /* 0x00000014008c8947 */ /* 0x008fea0003800000 */
.L_x_127:
[----:B------:R-:W-:Y:S05]  /*7a60*/  BSYNC B0 ;  /* 0x0000000000007941 */ /* 0x000fea0003800000 */
.L_x_126:
[----:B------:R-:W-:Y:S11]  /*7a70*/  ISETP.NE.AND P0, PT, R64, RZ, PT ;  /* 0x000000ff4000720c */ /* 0x000ff60003f05270 */
[----:B------:R-:W-:Y:S02]  /*7a80*/  @!UPT UIADD3 URZ, UPT, UPT, URZ, URZ, URZ ;  /* 0x000000fffffff290 */ /* 0x000fe4000fffe0ff */
[----:B------:R-:W-:Y:S05]  /*7a90*/  @P0 WARPSYNC.ALL ;  /* 0x0000000000000948 */ /* 0x000fea0003800000 */
[----:B------:R4:W1:Y:S04]  /*7aa0*/  @P0 LDSM.16.M88.4 R28, [R61+UR44+0x200] ;  /* 0x0002002c3d1c083b */ /* 0x0008680008000200 */
[----:B------:R4:W1:Y:S02]  /*7ab0*/  @P0 LDSM.16.M88.4 R36, [R2+0x200] ;  /* 0x000200000224083b */ /* 0x0008640000000200 */
.L_x_125:
[----:B------:R-:W-:Y:S05]  /*7ac0*/  BSYNC B1 ;  /* 0x0000000000017941 */ /* 0x000fea0003800000 */
.L_x_124:
[----:B---3--:R-:W-:Y:S05]  /*7ad0*/  VIADD R0, R25, 0x60 ;  /* 0x0000006019007836 */ /* 0x008fea0000000000 */
[----:B------:R-:W-:Y:S04]  /*7ae0*/  SHF.R.U32.HI R0, RZ, 0x15, R0 ;  /* 0x00000015ff007819 */ /* 0x000fe80000011600 */
[----:B------:R-:W-:Y:S11]  /*7af0*/  LOP3.LUT P0, RZ, R0, 0x3, R46, 0x48, !PT ;  /* 0x0000000300ff7812 */ /* 0x000ff6000780482e */
[----:B------:R-:W-:Y:S02]  /*7b00*/  @!UPT UIADD3 URZ, UPT, UPT, URZ, URZ, URZ ;  /* 0x000000fffffff290 */ /* 0x000fe4000fffe0ff */
[----:B------:R-:W-:Y:S05]  /*7b10*/  @!P0 BRA `(.L_x_129) ;  /* 0x0000000000408947 */ /* 0x000fea0003800000 */
[----:B------:R-:W3:Y:S01]  /*7b20*/  LDCU.64 UR8, c[0x4][0x70] ;  /* 0x01000e00ff0877ac */ /* 0x000ee20008000a00 */
[----:B------:R-:W-:Y:S01]  /*7b30*/  MOV R3, 0x0 ;  /* 0x0000000000037802 */ /* 0x000fe20000000f00 */
[----:B------:R-:W-:Y:S02]  /*7b40*/  HFMA2 R12, -RZ, RZ, 0, 5.9604644775390625e-08 ;  /* 0x00000001ff0c7431 */ /* 0x000fe400000001ff */
[----:B-1----:R-:W-:Y:S02]  /*7b50*/  IMAD.MOV.U32 R8, RZ, RZ, 0x192 ;  /* 0x00000192ff087424 */ /* 0x002fe400078e00ff */
[----:B------:R-:W-:Y:S01]  /*7b60*/  IMAD.MOV.U32 R13, RZ, RZ, RZ ;  /* 0x000000ffff0d7224 */ /* 0x000fe200078e00ff */
[----:B------:R-:W1:Y:S01]  /*7b70*/  LDCU.64 UR6, c[0x4][0x78] ;  /* 0x01000f00ff0677ac */ /* 0x000e620008000a00 */
[----:B----4-:R-:W4:Y:S01]  /*7b80*/  LDC.64 R2, c[0x4][R3] ;  /* 0x0100000003027b82 */ /* 0x010f220000000a00 */
        /* <DEDUP_REMOVED lines=9> */
.L_x_129:
[----:B------:R-:W-:Y:S01]  /*7c20*/  ISETP.NE.AND P0, PT, R57, RZ, PT ;  /* 0x000000ff3900720c */ /* 0x000fe20003f05270 */
[----:B------:R-:W-:Y:S05]  /*7c30*/  WARPSYNC.ALL ;  /* 0x0000000000007948 */ /* 0x000fea0003800000 */
[----:B------:R-:W-:Y:S01]  /*7c40*/  R2UR UR4, R25 ;  /* 0x00000000190472ca */ /* 0x000fe200000e0000 */
[----:B------:R-:W3:Y:S01]  /*7c50*/  S2UR UR5, SR_CgaCtaId ;  /* 0x00000000000579c3 */ /* 0x000ee20000008800 */
[--C-:B-1----:R-:W-:Y:S01]  /*7c60*/  HADD2.F32 R0, -RZ, R28.reuse.H0_H0 ;  /* 0x2000001cff007230 */ /* 0x102fe20000004100 */
[----:B------:R-:W-:Y:S01]  /*7c70*/  BSSY.RECONVERGENT B0, `(.L_x_130) ;  /* 0x0000052000007945 */ /* 0x000fe20003800200 */
[----:B----4-:R-:W-:Y:S02]  /*7c80*/  HADD2.F32 R2, -RZ, R28.H1_H1 ;  /* 0x3000001cff027230 */ /* 0x010fe40000004100 */
[--C-:B------:R-:W-:Y:S02]  /*7c90*/  HADD2.F32 R3, -RZ, R29.reuse.H0_H0 ;  /* 0x2000001dff037230 */ /* 0x100fe40000004100 */
[----:B------:R-:W-:Y:S02]  /*7ca0*/  HADD2.F32 R20, -RZ, R29.H1_H1 ;  /* 0x3000001dff147230 */ /* 0x000fe40000004100 */
[--C-:B------:R-:W-:Y:S02]  /*7cb0*/  HADD2.F32 R21, -RZ, R30.reuse.H0_H0 ;  /* 0x2000001eff157230 */ /* 0x100fe40000004100 */
[----:B------:R-:W-:Y:S01]  /*7cc0*/  HADD2.F32 R25, -RZ, R30.H1_H1 ;  /* 0x3000001eff197230 */ /* 0x000fe20000004100 */
[----:B------:R-:W1:Y:S01]  /*7cd0*/  LDTM.16dp256bit.x4 R4, tmem[UR4+0x60] ;  /* 0x00006004000479ee */ /* 0x000e620008120000 */
[----:B------:R-:W-:Y:S01]  /*7ce0*/  R2UR UR4, R26 ;  /* 0x000000001a0472ca */ /* 0x000fe200000e0000 */
[----:B------:R-:W-:Y:S01]  /*7cf0*/  NOP ;  /* 0x0000000000007918 */ /* 0x000fe20000000000 */
[--C-:B------:R-:W-:Y:S02]  /*7d00*/  HADD2.F32 R26, -RZ, R31.reuse.H0_H0 ;  /* 0x2000001fff1a7230 */ /* 0x100fe40000004100 */
[----:B------:R-:W-:Y:S02]  /*7d10*/  HADD2.F32 R28, -RZ, R31.H1_H1 ;  /* 0x3000001fff1c7230 */ /* 0x000fe40000004100 */
[--C-:B------:R-:W-:Y:S02]  /*7d20*/  HADD2.F32 R29, -RZ, R36.reuse.H0_H0 ;  /* 0x20000024ff1d7230 */ /* 0x100fe40000004100 */
[----:B------:R-:W-:Y:S02]  /*7d30*/  HADD2.F32 R30, -RZ, R36.H1_H1 ;  /* 0x30000024ff1e7230 */ /* 0x000fe40000004100 */
[--C-:B------:R-:W-:Y:S02]  /*7d40*/  HADD2.F32 R31, -RZ, R37.reuse.H0_H0 ;  /* 0x20000025ff1f7230 */ /* 0x100fe40000004100 */
[----:B------:R-:W-:Y:S01]  /*7d50*/  HADD2.F32 R32, -RZ, R37.H1_H1 ;  /* 0x30000025ff207230 */ /* 0x000fe20000004100 */
[----:B------:R-:W-:Y:S01]  /*7d60*/  UIADD3 UR4, UPT, UPT, UR4, 0xd0, URZ ;  /* 0x000000d004047890 */ /* 0x000fe2000fffe0ff */
[--C-:B------:R-:W-:Y:S02]  /*7d70*/  HADD2.F32 R33, -RZ, R38.reuse.H0_H0 ;  /* 0x20000026ff217230 */ /* 0x100fe40000004100 */
[----:B------:R-:W-:Y:S02]  /*7d80*/  HADD2.F32 R34, -RZ, R38.H1_H1 ;  /* 0x30000026ff227230 */ /* 0x000fe40000004100 */
[--C-:B------:R-:W-:Y:S02]  /*7d90*/  HADD2.F32 R35, -RZ, R39.reuse.H0_H0 ;  /* 0x20000027ff237230 */ /* 0x100fe40000004100 */
[----:B------:R-:W-:Y:S02]  /*7da0*/  HADD2.F32 R36, -RZ, R39.H1_H1 ;  /* 0x30000027ff247230 */ /* 0x000fe40000004100 */
[C---:B-1----:R-:W-:Y:S01]  /*7db0*/  FMUL R4, R24.reuse, R4 ;  /* 0x0000000418047220 */ /* 0x042fe20000400000 */
[----:B---3--:R-:W-:Y:S01]  /*7dc0*/  UPRMT UR4, UR5, 0x654, UR4 ;  /* 0x0000065405047896 */ /* 0x008fe20008000004 */
[C---:B------:R-:W-:Y:S01]  /*7dd0*/  FMUL R5, R24.reuse, R5 ;  /* 0x0000000518057220 */ /* 0x040fe20000400000 */
[C---:B------:R-:W-:Y:S01]  /*7de0*/  FMUL R6, R24.reuse, R6 ;  /* 0x0000000618067220 */ /* 0x040fe20000400000 */
[C---:B------:R-:W-:Y:S01]  /*7df0*/  FFMA R4, R27.reuse, R0, R4 ;  /* 0x000000001b047223 */ /* 0x040fe20000000004 */
[C---:B------:R-:W-:Y:S01]  /*7e00*/  FMUL R7, R24.reuse, R7 ;  /* 0x0000000718077220 */ /* 0x040fe20000400000 */
[C---:B------:R-:W-:Y:S01]  /*7e10*/  FFMA R5, R27.reuse, R2, R5 ;  /* 0x000000021b057223 */ /* 0x040fe20000000005 */
[C---:B------:R-:W-:Y:S01]  /*7e20*/  FFMA R6, R27.reuse, R3, R6 ;  /* 0x000000031b067223 */ /* 0x040fe20000000006 */
[C---:B------:R-:W-:Y:S01]  /*7e30*/  FMUL R8, R24.reuse, R8 ;  /* 0x0000000818087220 */ /* 0x040fe20000400000 */
[----:B------:R-:W-:Y:S01]  /*7e40*/  FFMA R7, R27, R20, R7 ;  /* 0x000000141b077223 */ /* 0x000fe20000000007 */
[----:B------:R-:W-:Y:S01]  /*7e50*/  SYNCS.ARRIVE.TRANS64.RED.A1T0 RZ, [UR4], RZ ;  /* 0x000000ffffff79a7 */ /* 0x000fe20008100404 */
[----:B------:R-:W-:Y:S01]  /*7e60*/  F2FP.F16.F32.PACK_AB R4, R5, R4 ;  /* 0x000000040504723e */ /* 0x000fe200000000ff */
[----:B------:R-:W-:Y:S01]  /*7e70*/  FFMA R8, R27, R21, R8 ;  /* 0x000000151b087223 */ /* 0x000fe20000000008 */
[C---:B------:R-:W-:Y:S01]  /*7e80*/  FMUL R9, R24.reuse, R9 ;  /* 0x0000000918097220 */ /* 0x040fe20000400000 */
[----:B------:R-:W-:Y:S01]  /*7e90*/  F2FP.F16.F32.PACK_AB R5, R7, R6 ;  /* 0x000000060705723e */ /* 0x000fe200000000ff */
[C---:B------:R-:W-:Y:S01]  /*7ea0*/  FMUL R0, R24.reuse, R10 ;  /* 0x0000000a18007220 */ /* 0x040fe20000400000 */
[C---:B------:R-:W-:Y:S01]  /*7eb0*/  FMUL R2, R24.reuse, R11 ;  /* 0x0000000b18027220 */ /* 0x040fe20000400000 */
[C---:B------:R-:W-:Y:S01]  /*7ec0*/  FMUL R3, R24.reuse, R12 ;  /* 0x0000000c18037220 */ /* 0x040fe20000400000 */
[C---:B------:R-:W-:Y:S01]  /*7ed0*/  FFMA R9, R27.reuse, R25, R9 ;  /* 0x000000191b097223 */ /* 0x040fe20000000009 */
[C---:B------:R-:W-:Y:S01]  /*7ee0*/  FMUL R10, R24.reuse, R13 ;  /* 0x0000000d180a7220 */ /* 0x040fe20000400000 */
[C---:B------:R-:W-:Y:S01]  /*7ef0*/  FFMA R0, R27.reuse, R26, R0 ;  /* 0x0000001a1b007223 */ /* 0x040fe20000000000 */
[C---:B------:R-:W-:Y:S01]  /*7f00*/  FMUL R11, R24.reuse, R14 ;  /* 0x0000000e180b7220 */ /* 0x040fe20000400000 */
[C---:B------:R-:W-:Y:S01]  /*7f10*/  FFMA R2, R27.reuse, R28, R2 ;  /* 0x0000001c1b027223 */ /* 0x040fe20000000002 */
[C---:B------:R-:W-:Y:S01]  /*7f20*/  FMUL R15, R24.reuse, R15 ;  /* 0x0000000f180f7220 */ /* 0x040fe20000400000 */
[C---:B------:R-:W-:Y:S01]  /*7f30*/  FMUL R12, R24.reuse, R16 ;  /* 0x00000010180c7220 */ /* 0x040fe20000400000 */
[C---:B------:R-:W-:Y:S01]  /*7f40*/  FFMA R3, R27.reuse, R29, R3 ;  /* 0x0000001d1b037223 */ /* 0x040fe20000000003 */
[C---:B------:R-:W-:Y:S01]  /*7f50*/  FMUL R13, R24.reuse, R17 ;  /* 0x00000011180d7220 */ /* 0x040fe20000400000 */
[C---:B------:R-:W-:Y:S01]  /*7f60*/  FFMA R10, R27.reuse, R30, R10 ;  /* 0x0000001e1b0a7223 */ /* 0x040fe2000000000a */
[C---:B------:R-:W-:Y:S01]  /*7f70*/  FMUL R14, R24.reuse, R18 ;  /* 0x00000012180e7220 */ /* 0x040fe20000400000 */
[C---:B------:R-:W-:Y:S01]  /*7f80*/  FFMA R11, R27.reuse, R31, R11 ;  /* 0x0000001f1b0b7223 */ /* 0x040fe2000000000b */
        /* <DEDUP_REMOVED lines=32> */
.L_x_131:
[----:B------:R-:W-:Y:S05]  /*8190*/  BSYNC.RECONVERGENT B0 ;  /* 0x0000000000007941 */ /* 0x000fea0003800200 */
.L_x_130:
[----:B------:R-:W-:Y:S01]  /*81a0*/  BAR.SYNC.DEFER_BLOCKING 0x1, 0x80 ;  /* 0x0042000000007b1d */ /* 0x000fe20000010000 */
[----:B------:R-:W-:Y:S01]  /*81b0*/  UISETP.NE.AND UP0, UPT, UR47, -0x4, UPT ;  /* 0xfffffffc2f00788c */ /* 0x000fe2000bf05270 */
[----:B------:R-:W-:Y:S08]  /*81c0*/  IADD3 R22, PT, PT, R22, 0x1, RZ ;  /* 0x0000000116167810 */ /* 0x000ff00007ffe0ff */
[----:B------:R-:W-:Y:S05]  /*81d0*/  BRA.U !UP0, `(.L_x_132) ;  /* 0x0000000108247547 */ /* 0x000fea000b800000 */
[----:B------:R-:W-:Y:S01]  /*81e0*/  ISETP.NE.AND P0, PT, R58, RZ, PT ;  /* 0x000000ff3a00720c */ /* 0x000fe20003f05270 */
[----:B------:R-:W-:Y:S01]  /*81f0*/  IMAD.U32 R0, RZ, RZ, UR46 ;  /* 0x0000002eff007e24 */ /* 0x000fe2000f8e00ff */
[----:B------:R-:W-:Y:S04]  /*8200*/  UIADD3 UR4, UPT, UPT, UR46, 0x1, URZ ;  /* 0x000000012e047890 */ /* 0x000fe8000fffe0ff */
[----:B------:R-:W-:Y:S04]  /*8210*/  UISETP.NE.AND UP0, UPT, UR4, 0x4, UPT ;  /* 0x000000040400788c */ /* 0x000fe8000bf05270 */
[----:B------:R-:W-:Y:S03]  /*8220*/  USEL UR46, UR4, URZ, UP0 ;  /* 0x000000ff042e7287 */ /* 0x000fe60008000000 */
[----:B------:R-:W-:Y:S05]  /*8230*/  @P0 LEA R0, R0, UR44, 0x3 ;  /* 0x0000002c00000c11 */ /* 0x000fea000f8e18ff */
[----:B------:R-:W-:Y:S05]  /*8240*/  @P0 VIADD R0, R0, 0x60 ;  /* 0x0000006000000836 */ /* 0x000fea0000000000 */
[----:B------:R-:W-:Y:S04]  /*8250*/  @P0 PRMT R0, R65, 0x654, R0 ;  /* 0x0000065441000816 */ /* 0x000fe80000000000 */
[----:B------:R3:W-:Y:S03]  /*8260*/  @P0 SYNCS.ARRIVE.TRANS64.RED.A1T0 RZ, [R0+URZ], RZ ;  /* 0x000000ff00ff09a7 */ /* 0x0007e600081004ff */
.L_x_132:
[----:B------:R-:W-:Y:S01]  /*8270*/  R2UR UR5, R47 ;  /* 0x000000002f0572ca */ /* 0x000fe200000e0000 */
[----:B------:R-:W-:Y:S01]  /*8280*/  UISETP.NE.AND UP0, UPT, UR61, URZ, UPT ;  /* 0x000000ff3d00728c */ /* 0x000fe2000bf05270 */
[----:B------:R-:W-:Y:S01]  /*8290*/  R2UR UR4, R48 ;  /* 0x00000000300472ca */ /* 0x000fe200000e0000 */
[----:B------:R-:W-:Y:S01]  /*82a0*/  UIADD3 UR47, UPT, UPT, UR47, 0x4, URZ ;  /* 0x000000042f2f7890 */ /* 0x000fe2000fffe0ff */
[----:B------:R-:W-:Y:S01]  /*82b0*/  ISETP.NE.AND P0, PT, R52, 0x2, PT ;  /* 0x000000023400780c */ /* 0x000fe20003f05270 */
[----:B------:R-:W-:Y:S01]  /*82c0*/  UMOV UR36, UR60 ;  /* 0x0000003c00247c82 */ /* 0x000fe20008000000 */
[----:B------:R-:W-:Y:S02]  /*82d0*/  ISETP.NE.AND P1, PT, R22, 0x4, PT ;  /* 0x000000041600780c */ /* 0x000fe40003f25270 */
[----:B------:R-:W-:Y:S02]  /*82e0*/  SEL R2, RZ, 0x1, P0 ;  /* 0x00000001ff027807 */ /* 0x000fe40000000000 */
[----:B---3--:R-:W-:Y:S02]  /*82f0*/  SEL R0, RZ, 0x1, P1 ;  /* 0x00000001ff007807 */ /* 0x008fe40000800000 */
[----:B------:R-:W-:Y:S01]  /*8300*/  LOP3.LUT R53, R53, R2, RZ, 0x3c, !PT ;  /* 0x0000000235357212 */ /* 0x000fe200078e3cff */
[----:B------:R-:W-:Y:S01]  /*8310*/  UIADD3 UR31, UPT, UPT, UR37, UR5, URZ ;  /* 0x00000005251f7290 */ /* 0x000fe2000fffe0ff */
[----:B------:R-:W-:Y:S01]  /*8320*/  LOP3.LUT R54, R54, R0, RZ, 0x3c, !PT ;  /* 0x0000000036367212 */ /* 0x000fe200078e3cff */
[----:B------:R-:W-:Y:S01]  /*8330*/  UIADD3 UR30, UPT, UPT, UR38, UR4, URZ ;  /* 0x00000004261e7290 */ /* 0x000fe2000fffe0ff */
[----:B------:R-:W-:Y:S02]  /*8340*/  SEL R52, R52, RZ, P0 ;  /* 0x000000ff34347207 */ /* 0x000fe40000000000 */
[----:B------:R-:W-:Y:S01]  /*8350*/  SEL R22, R22, RZ, P1 ;  /* 0x000000ff16167207 */ /* 0x000fe20000800000 */
[----:B------:R-:W-:Y:S08]  /*8360*/  BRA.U UP0, `(.L_x_133) ;  /* 0xffffffcd00b07547 */ /* 0x000ff0000b83ffff */
[----:B------:R-:W-:-:S13]  /*8370*/  R2UR UR4, R49 ;  /* 0x00000000310472ca */ /* 0x000fda00000e0000 */
[----:B------:R-:W-:-:S09]  /*8380*/  UISETP.NE.AND UP0, UPT, UR4, URZ, UPT ;  /* 0x000000ff0400728c */ /* 0x000fd2000bf05270 */
[----:B------:R-:W-:Y:S05]  /*8390*/  BRA.U !UP0, `(.L_x_134) ;  /* 0x0000000108487547 */ /* 0x000fea000b800000 */
[----:B------:R-:W3:Y:S02]  /*83a0*/  LDCU.64 UR4, c[0x0][0x890] ;  /* 0x00011200ff0477ac */ /* 0x000ee40008000a00 */
[----:B---3--:R-:W-:-:S04]  /*83b0*/  UISETP.NE.U32.AND UP0, UPT, UR4, URZ, UPT ;  /* 0x000000ff0400728c */ /* 0x008fc8000bf05070 */
[----:B------:R-:W-:-:S09]  /*83c0*/  UISETP.NE.AND.EX UP0, UPT, UR5, URZ, UPT, UP0 ;  /* 0x000000ff0500728c */ /* 0x000fd2000bf05300 */
[----:B------:R-:W-:Y:S05]  /*83d0*/  BRA.U UP0, `(.L_x_135) ;  /* 0x00000001000c7547 */ /* 0x000fea000b800000 */
[----:B------:R-:W-:-:S13]  /*83e0*/  FSETP.NEU.AND P0, PT, R27, RZ, PT ;  /* 0x000000ff1b00720b */ /* 0x000fda0003f0d000 */
[----:B------:R-:W-:Y:S05]  /*83f0*/  @!P0 EXIT ;  /* 0x000000000000894d */ /* 0x000fea0003800000 */
[----:B------:R-:W-:Y:S05]  /*8400*/  BRA `(.L_x_134) ;  /* 0x00000000002c7947 */ /* 0x000fea0003800000 */
.L_x_135:
[----:B------:R-:W-:Y:S01]  /*8410*/  ISETP.NE.AND P0, PT, R51, RZ, PT ;  /* 0x000000ff3300720c */ /* 0x000fe20003f05270 */
[----:B------:R-:W-:-:S12]  /*8420*/  BSSY.RECONVERGENT B0, `(.L_x_134) ;  /* 0x0000009000007945 */ /* 0x000fd80003800200 */
[----:B------:R-:W-:Y:S05]  /*8430*/  @P0 BRA `(.L_x_136) ;  /* 0x0000000000140947 */ /* 0x000fea0003800000 */
[----:B------:R-:W3:Y:S02]  /*8440*/  LDCU.64 UR4, c[0x0][0x888] ;  /* 0x00011100ff0477ac */ /* 0x000ee40008000a00 */
[----:B---3--:R-:W-:-:S04]  /*8450*/  ISETP.NE.U32.AND P0, PT, RZ, UR4, PT ;  /* 0x00000004ff007c0c */ /* 0x008fc8000bf05070 */
[----:B------:R-:W-:-:S13]  /*8460*/  ISETP.NE.AND.EX P0, PT, RZ, UR5, PT, P0 ;  /* 0x00000005ff007c0c */ /* 0x000fda000bf05300 */
[----:B------:R-:W-:Y:S05]  /*8470*/  @!P0 EXIT ;  /* 0x000000000000894d */ /* 0x000fea0003800000 */
[----:B------:R-:W-:Y:S05]  /*8480*/  BRA `(.L_x_137) ;  /* 0x0000000000087947 */ /* 0x000fea0003800000 */
.L_x_136:
[----:B------:R-:W-:-:S13]  /*8490*/  FSETP.NEU.AND P0, PT, R27, RZ, PT ;  /* 0x000000ff1b00720b */ /* 0x000fda0003f0d000 */
[----:B------:R-:W-:Y:S05]  /*84a0*/  @!P0 EXIT ;  /* 0x000000000000894d */ /* 0x000fea0003800000 */
.L_x_137:
[----:B------:R-:W-:Y:S05]  /*84b0*/  BSYNC.RECONVERGENT B0 ;  /* 0x0000000000007941 */ /* 0x000fea0003800200 */
.L_x_134:
[----:B------:R-:W3:Y:S01]  /*84c0*/  S2UR UR5, SR_CgaCtaId ;  /* 0x00000000000579c3 */ /* 0x000ee20000008800 */
[----:B------:R-:W-:Y:S01]  /*84d0*/  ULEA UR4, UR46, UR44, 0x3 ;  /* 0x0000002c2e047291 */ /* 0x000fe2000f8e18ff */
[----:B------:R-:W-:-:S04]  /*84e0*/  DEPBAR.LE SB0, 0x0 ;  /* 0x000080000000791a */ /* 0x000fc80000000000 */
[----:B------:R-:W-:-:S04]  /*84f0*/  UIADD3 UR4, UPT, UPT, UR4, 0x60, URZ ;  /* 0x0000006004047890 */ /* 0x000fc8000fffe0ff */
[----:B---3--:R-:W-:-:S09]  /*8500*/  UPRMT UR4, UR5, 0x654, UR4 ;  /* 0x0000065405047896 */ /* 0x008fd20008000004 */
[----:B------:R-:W-:Y:S01]  /*8510*/  SYNCS.ARRIVE.TRANS64.RED.A1T0 RZ, [UR4], RZ ;  /* 0x000000ffffff79a7 */ /* 0x000fe20008100404 */
[----:B------:R-:W-:Y:S05]  /*8520*/  EXIT ;  /* 0x000000000000794d */ /* 0x000fea0003800000 */
.L_x_24:
[----:B-1----:R1:W3:Y:S02]  /*8530*/  SYNCS.PHASECHK.TRANS64.TRYWAIT P0, [R0+URZ+0x100], R2 ;  /* 0x00010002000075a7 */ /* 0x0022e400080011ff */
[----:B---3--:R-:W-:Y:S05]  /*8540*/  @!P0 NANOSLEEP.SYNCS 0x989680 ;  /* 0x009896800000895d */ /* 0x008fea0003900000 */
[----:B------:R-:W3:Y:S02]  /*8550*/  @!P0 SYNCS.PHASECHK.TRANS64 P0, [R0+URZ+0x100], R2 ;  /* 0x00010002000085a7 */ /* 0x000ee400080010ff */
[----:B---3--:R-:W-:Y:S05]  /*8560*/  @!P0 BRA `(.L_x_24) ;  /* 0xfffffffc00f08947 */ /* 0x008fea000383ffff */
[----:B------:R-:W-:Y:S05]  /*8570*/  BRA `(.L_x_138) ;  /* 0xffffff9000d07947 */ /* 0x000fea000383ffff */
.L_x_27:
[----:B-1----:R-:W-:-:S07]  /*8580*/  MOV R0, UR33 ;  /* 0x0000002100007c02 */ /* 0x002fce0008000f00 */
.L_x_139:
[----:B-1----:R1:W3:Y:S02]  /*8590*/  SYNCS.PHASECHK.TRANS64.TRYWAIT P0, [R0+URZ+0x20], R3 ;  /* 0x00002003000075a7 */ /* 0x0022e400080011ff */
[----:B---3--:R-:W-:Y:S05]  /*85a0*/  @!P0 NANOSLEEP.SYNCS 0x989680 ;  /* 0x009896800000895d */ /* 0x008fea0003900000 */
[----:B------:R-:W3:Y:S02]  /*85b0*/  @!P0 SYNCS.PHASECHK.TRANS64 P0, [R0+URZ+0x20], R3 ;  /* 0x00002003000085a7 */ /* 0x000ee400080010ff */
[----:B---3--:R-:W-:Y:S05]  /*85c0*/  @!P0 BRA `(.L_x_139) ;  /* 0xfffffffc00f08947 */ /* 0x008fea000383ffff */
[----:B------:R-:W-:Y:S05]  /*85d0*/  BRA `(.L_x_26) ;  /* 0xffffff9400107947 */ /* 0x000fea000383ffff */
.L_x_34:
[----:B-1----:R-:W-:-:S07]  /*85e0*/  MOV R0, UR9 ;  /* 0x0000000900007c02 */ /* 0x002fce0008000f00 */
.L_x_140:
[----:B-1----:R1:W3:Y:S02]  /*85f0*/  SYNCS.PHASECHK.TRANS64.TRYWAIT P0, [R0+URZ+0x20], R3 ;  /* 0x00002003000075a7 */ /* 0x0022e400080011ff */
[----:B---3--:R-:W-:Y:S05]  /*8600*/  @!P0 NANOSLEEP.SYNCS 0x989680 ;  /* 0x009896800000895d */ /* 0x008fea0003900000 */
[----:B------:R-:W3:Y:S02]  /*8610*/  @!P0 SYNCS.PHASECHK.TRANS64 P0, [R0+URZ+0x20], R3 ;  /* 0x00002003000085a7 */ /* 0x000ee400080010ff */
[----:B---3--:R-:W-:Y:S05]  /*8620*/  @!P0 BRA `(.L_x_140) ;  /* 0xfffffffc00f08947 */ /* 0x008fea000383ffff */
[----:B------:R-:W-:Y:S05]  /*8630*/  BRA `(.L_x_33) ;  /* 0xffffff9400c87947 */ /* 0x000fea000383ffff */
.L_x_39:
[----:B-1----:R1:W3:Y:S02]  /*8640*/  SYNCS.PHASECHK.TRANS64.TRYWAIT P0, [R3+URZ+0x90], R0 ;  /* 0x00009000030075a7 */ /* 0x0022e400080011ff */
[----:B---3--:R-:W-:Y:S05]  /*8650*/  @!P0 NANOSLEEP.SYNCS 0x989680 ;  /* 0x009896800000895d */ /* 0x008fea0003900000 */
[----:B------:R-:W3:Y:S02]  /*8660*/  @!P0 SYNCS.PHASECHK.TRANS64 P0, [R3+URZ+0x90], R0 ;  /* 0x00009000030085a7 */ /* 0x000ee400080010ff */
[----:B---3--:R-:W-:Y:S05]  /*8670*/  @!P0 BRA `(.L_x_39) ;  /* 0xfffffffc00f08947 */ /* 0x008fea000383ffff */
[----:B------:R-:W-:Y:S05]  /*8680*/  BRA `(.L_x_141) ;  /* 0xffffff9800687947 */ /* 0x000fea000383ffff */
.L_x_43:
[----:B------:R-:W-:-:S07]  /*8690*/  MOV R0, UR4 ;  /* 0x0000000400007c02 */ /* 0x000fce0008000f00 */
.L_x_142:
[----:B-1----:R1:W3:Y:S02]  /*86a0*/  SYNCS.PHASECHK.TRANS64.TRYWAIT P0, [R0+URZ], R2 ;  /* 0x00000002000075a7 */ /* 0x0022e400080011ff */
[----:B---3--:R-:W-:Y:S05]  /*86b0*/  @!P0 NANOSLEEP.SYNCS 0x989680 ;  /* 0x009896800000895d */ /* 0x008fea0003900000 */
[----:B------:R-:W3:Y:S02]  /*86c0*/  @!P0 SYNCS.PHASECHK.TRANS64 P0, [R0+URZ], R2 ;  /* 0x00000002000085a7 */ /* 0x000ee400080010ff */
[----:B---3--:R-:W-:Y:S05]  /*86d0*/  @!P0 BRA `(.L_x_142) ;  /* 0xfffffffc00f08947 */ /* 0x008fea000383ffff */
[----:B------:R-:W-:Y:S05]  /*86e0*/  BRA `(.L_x_143) ;  /* 0xffffffa000147947 */ /* 0x000fea000383ffff */
.L_x_44:
[----:B------:R-:W-:-:S07]  /*86f0*/  MOV R0, UR5 ;  /* 0x0000000500007c02 */ /* 0x000fce0008000f00 */
.L_x_144:
[----:B-1----:R1:W3:Y:S02]  /*8700*/  SYNCS.PHASECHK.TRANS64.TRYWAIT P0, [R0+URZ], R3 ;  /* 0x00000003000075a7 */ /* 0x0022e400080011ff */
[----:B---3--:R-:W-:Y:S05]  /*8710*/  @!P0 NANOSLEEP.SYNCS 0x989680 ;  /* 0x009896800000895d */ /* 0x008fea0003900000 */
[----:B------:R-:W3:Y:S02]  /*8720*/  @!P0 SYNCS.PHASECHK.TRANS64 P0, [R0+URZ], R3 ;  /* 0x00000003000085a7 */ /* 0x000ee400080010ff */
[----:B---3--:R-:W-:Y:S05]  /*8730*/  @!P0 BRA `(.L_x_144) ;  /* 0xfffffffc00f08947 */ /* 0x008fea000383ffff */
[----:B------:R-:W-:Y:S05]  /*8740*/  BRA `(.L_x_145) ;  /* 0xffffffa000207947 */ /* 0x000fea000383ffff */
.L_x_45:
[----:B------:R-:W-:-:S07]  /*8750*/  MOV R0, UR5 ;  /* 0x0000000500007c02 */ /* 0x000fce0008000f00 */
.L_x_146:
[----:B-1----:R1:W3:Y:S02]  /*8760*/  SYNCS.PHASECHK.TRANS64.TRYWAIT P0, [R0+URZ], R3 ;  /* 0x00000003000075a7 */ /* 0x0022e400080011ff */
[----:B---3--:R-:W-:Y:S05]  /*8770*/  @!P0 NANOSLEEP.SYNCS 0x989680 ;  /* 0x009896800000895d */ /* 0x008fea0003900000 */
[----:B------:R-:W3:Y:S02]  /*8780*/  @!P0 SYNCS.PHASECHK.TRANS64 P0, [R0+URZ], R3 ;  /* 0x00000003000085a7 */ /* 0x000ee400080010ff */
[----:B---3--:R-:W-:Y:S05]  /*8790*/  @!P0 BRA `(.L_x_146) ;  /* 0xfffffffc00f08947 */ /* 0x008fea000383ffff */
[----:B------:R-:W-:Y:S05]  /*87a0*/  BRA `(.L_x_147) ;  /* 0xffffffa0002c7947 */ /* 0x000fea000383ffff */
.L_x_48:
[----:B--2---:R2:W3:Y:S02]  /*87b0*/  SYNCS.PHASECHK.TRANS64.TRYWAIT P0, [R2+URZ+0xf0], R4 ;  /* 0x0000f004020075a7 */ /* 0x0044e400080011ff */
[----:B---3--:R-:W-:Y:S05]  /*87c0*/  @!P0 NANOSLEEP.SYNCS 0x989680 ;  /* 0x009896800000895d */ /* 0x008fea0003900000 */
[----:B------:R-:W3:Y:S02]  /*87d0*/  @!P0 SYNCS.PHASECHK.TRANS64 P0, [R2+URZ+0xf0], R4 ;  /* 0x0000f004020085a7 */ /* 0x000ee400080010ff */
[----:B---3--:R-:W-:Y:S05]  /*87e0*/  @!P0 BRA `(.L_x_48) ;  /* 0xfffffffc00f08947 */ /* 0x008fea000383ffff */
[----:B------:R-:W-:Y:S05]  /*87f0*/  BRA `(.L_x_148) ;  /* 0xffffffa000907947 */ /* 0x000fea000383ffff */
.L_x_49:
[----:B------:R-:W-:-:S07]  /*8800*/  MOV R2, UR4 ;  /* 0x0000000400027c02 */ /* 0x000fce0008000f00 */
.L_x_149:
[----:B--2---:R2:W3:Y:S02]  /*8810*/  SYNCS.PHASECHK.TRANS64.TRYWAIT P0, [R2+URZ+0xa0], R5 ;  /* 0x0000a005020075a7 */ /* 0x0044e400080011ff */
[----:B---3--:R-:W-:Y:S05]  /*8820*/  @!P0 NANOSLEEP.SYNCS 0x989680 ;  /* 0x009896800000895d */ /* 0x008fea0003900000 */
[----:B------:R-:W3:Y:S02]  /*8830*/  @!P0 SYNCS.PHASECHK.TRANS64 P0, [R2+URZ+0xa0], R5 ;  /* 0x0000a005020085a7 */ /* 0x000ee400080010ff */
[----:B---3--:R-:W-:Y:S05]  /*8840*/  @!P0 BRA `(.L_x_149) ;  /* 0xfffffffc00f08947 */ /* 0x008fea000383ffff */
[----:B------:R-:W-:Y:S05]  /*8850*/  BRA `(.L_x_150) ;  /* 0xffffffa000a07947 */ /* 0x000fea000383ffff */
.L_x_50:
[----:B--2---:R2:W3:Y:S02]  /*8860*/  SYNCS.PHASECHK.TRANS64.TRYWAIT P1, [R2+URZ+0x90], R4 ;  /* 0x00009004020075a7 */ /* 0x0044e400080211ff */
[----:B---3--:R-:W-:Y:S05]  /*8870*/  @!P1 NANOSLEEP.SYNCS 0x989680 ;  /* 0x009896800000995d */ /* 0x008fea0003900000 */
[----:B------:R-:W3:Y:S02]  /*8880*/  @!P1 SYNCS.PHASECHK.TRANS64 P1, [R2+URZ+0x90], R4 ;  /* 0x00009004020095a7 */ /* 0x000ee400080210ff */
[----:B---3--:R-:W-:Y:S05]  /*8890*/  @!P1 BRA `(.L_x_50) ;  /* 0xfffffffc00f09947 */ /* 0x008fea000383ffff */
[----:B------:R-:W-:Y:S05]  /*88a0*/  BRA `(.L_x_151) ;  /* 0xffffffa000d07947 */ /* 0x000fea000383ffff */
.L_x_53:
[----:B------:R-:W-:-:S07]  /*88b0*/  MOV R0, UR4 ;  /* 0x0000000400007c02 */ /* 0x000fce0008000f00 */
.L_x_152:
[----:B--2---:R2:W3:Y:S02]  /*88c0*/  SYNCS.PHASECHK.TRANS64.TRYWAIT P0, [R0+URZ+0xa0], R2 ;  /* 0x0000a002000075a7 */ /* 0x0044e400080011ff */
[----:B---3--:R-:W-:Y:S05]  /*88d0*/  @!P0 NANOSLEEP.SYNCS 0x989680 ;  /* 0x009896800000895d */ /* 0x008fea0003900000 */
[----:B------:R-:W3:Y:S02]  /*88e0*/  @!P0 SYNCS.PHASECHK.TRANS64 P0, [R0+URZ+0xa0], R2 ;  /* 0x0000a002000085a7 */ /* 0x000ee400080010ff */
[----:B---3--:R-:W-:Y:S05]  /*88f0*/  @!P0 BRA `(.L_x_152) ;  /* 0xfffffffc00f08947 */ /* 0x008fea000383ffff */
[----:B------:R-:W-:Y:S05]  /*8900*/  BRA `(.L_x_52) ;  /* 0xffffffa400247947 */ /* 0x000fea000383ffff */
.L_x_60:
[----:B-1----:R1:W2:Y:S02]  /*8910*/  SYNCS.PHASECHK.TRANS64.TRYWAIT P1, [R0+URZ+0x90], R2 ;  /* 0x00009002000075a7 */ /* 0x0022a400080211ff */
[----:B--2---:R-:W-:Y:S05]  /*8920*/  @!P1 NANOSLEEP.SYNCS 0x989680 ;  /* 0x009896800000995d */ /* 0x004fea0003900000 */
[----:B------:R-:W2:Y:S02]  /*8930*/  @!P1 SYNCS.PHASECHK.TRANS64 P1, [R0+URZ+0x90], R2 ;  /* 0x00009002000095a7 */ /* 0x000ea400080210ff */
[----:B--2---:R-:W-:Y:S05]  /*8940*/  @!P1 BRA `(.L_x_60) ;  /* 0xfffffffc00f09947 */ /* 0x004fea000383ffff */
[----:B------:R-:W-:Y:S05]  /*8950*/  BRA `(.L_x_153) ;  /* 0xffffffa8008c7947 */ /* 0x000fea000383ffff */
.L_x_61:
[----:B------:R-:W-:-:S07]  /*8960*/  MOV R2, UR23 ;  /* 0x0000001700027c02 */ /* 0x000fce0008000f00 */
.L_x_154:
[----:B-1----:R1:W2:Y:S02]  /*8970*/  SYNCS.PHASECHK.TRANS64.TRYWAIT P0, [R2+URZ+0xd0], R0 ;  /* 0x0000d000020075a7 */ /* 0x0022a400080011ff */
[----:B--2---:R-:W-:Y:S05]  /*8980*/  @!P0 NANOSLEEP.SYNCS 0x989680 ;  /* 0x009896800000895d */ /* 0x004fea0003900000 */
[----:B------:R-:W2:Y:S02]  /*8990*/  @!P0 SYNCS.PHASECHK.TRANS64 P0, [R2+URZ+0xd0], R0 ;  /* 0x0000d000020085a7 */ /* 0x000ea400080010ff */
[----:B--2---:R-:W-:Y:S05]  /*89a0*/  @!P0 BRA `(.L_x_154) ;  /* 0xfffffffc00f08947 */ /* 0x004fea000383ffff */
[----:B------:R-:W-:Y:S05]  /*89b0*/  BRA `(.L_x_155) ;  /* 0xffffffa800dc7947 */ /* 0x000fea000383ffff */
.L_x_64:
[----:B------:R-:W-:Y:S07]  /*89c0*/  MOV R0, UR5 ;  /* 0x0000000500007c02 */ /* 0x000fee0008000f00 */
.L_x_156:
[----:B-1----:R1:W2:Y:S02]  /*89d0*/  SYNCS.PHASECHK.TRANS64.TRYWAIT P0, [R0+URZ], R2 ;  /* 0x00000002000075a7 */ /* 0x0022a400080011ff */
[----:B--2---:R-:W-:Y:S05]  /*89e0*/  @!P0 NANOSLEEP.SYNCS 0x989680 ;  /* 0x009896800000895d */ /* 0x004fea0003900000 */
[----:B------:R-:W2:Y:S02]  /*89f0*/  @!P0 SYNCS.PHASECHK.TRANS64 P0, [R0+URZ], R2 ;  /* 0x00000002000085a7 */ /* 0x000ea400080010ff */
[----:B--2---:R-:W-:Y:S05]  /*8a00*/  @!P0 BRA `(.L_x_156) ;  /* 0xfffffffc00f08947 */ /* 0x004fea000383ffff */
[----:B------:R-:W-:Y:S05]  /*8a10*/  BRA `(.L_x_63) ;  /* 0xffffffa800f87947 */ /* 0x000fea000383ffff */
.L_x_67:
[----:B------:R-:W-:-:S07]  /*8a20*/  MOV R0, UR4 ;  /* 0x0000000400007c02 */ /* 0x000fce0008000f00 */
.L_x_157:
[----:B--2---:R2:W4:Y:S02]  /*8a30*/  SYNCS.PHASECHK.TRANS64.TRYWAIT P0, [R0+URZ], R2 ;  /* 0x00000002000075a7 */ /* 0x00452400080011ff */
[----:B----4-:R-:W-:Y:S05]  /*8a40*/  @!P0 NANOSLEEP.SYNCS 0x989680 ;  /* 0x009896800000895d */ /* 0x010fea0003900000 */
[----:B------:R-:W4:Y:S02]  /*8a50*/  @!P0 SYNCS.PHASECHK.TRANS64 P0, [R0+URZ], R2 ;  /* 0x00000002000085a7 */ /* 0x000f2400080010ff */
[----:B----4-:R-:W-:Y:S05]  /*8a60*/  @!P0 BRA `(.L_x_157) ;  /* 0xfffffffc00f08947 */ /* 0x010fea000383ffff */
[----:B------:R-:W-:Y:S05]  /*8a70*/  BRA `(.L_x_158) ;  /* 0xffffffac00ac7947 */ /* 0x000fea000383ffff */
.L_x_68:
[----:B------:R-:W-:-:S07]  /*8a80*/  MOV R0, UR5 ;  /* 0x0000000500007c02 */ /* 0x000fce0008000f00 */
.L_x_159:
[----:B-1----:R1:W2:Y:S02]  /*8a90*/  SYNCS.PHASECHK.TRANS64.TRYWAIT P0, [R0+URZ], R3 ;  /* 0x00000003000075a7 */ /* 0x0022a400080011ff */
[----:B--2---:R-:W-:Y:S05]  /*8aa0*/  @!P0 NANOSLEEP.SYNCS 0x989680 ;  /* 0x009896800000895d */ /* 0x004fea0003900000 */
[----:B------:R-:W2:Y:S02]  /*8ab0*/  @!P0 SYNCS.PHASECHK.TRANS64 P0, [R0+URZ], R3 ;  /* 0x00000003000085a7 */ /* 0x000ea400080010ff */
[----:B--2---:R-:W-:Y:S05]  /*8ac0*/  @!P0 BRA `(.L_x_159) ;  /* 0xfffffffc00f08947 */ /* 0x004fea000383ffff */
[----:B------:R-:W-:Y:S05]  /*8ad0*/  BRA `(.L_x_160) ;  /* 0xffffffac00b87947 */ /* 0x000fea000383ffff */
.L_x_69:
[----:B------:R-:W-:-:S07]  /*8ae0*/  MOV R0, UR5 ;  /* 0x0000000500007c02 */ /* 0x000fce0008000f00 */
.L_x_161:
[----:B-1----:R1:W2:Y:S02]  /*8af0*/  SYNCS.PHASECHK.TRANS64.TRYWAIT P0, [R0+URZ], R3 ;  /* 0x00000003000075a7 */ /* 0x0022a400080011ff */
[----:B--2---:R-:W-:Y:S05]  /*8b00*/  @!P0 NANOSLEEP.SYNCS 0x989680 ;  /* 0x009896800000895d */ /* 0x004fea0003900000 */
[----:B------:R-:W2:Y:S02]  /*8b10*/  @!P0 SYNCS.PHASECHK.TRANS64 P0, [R0+URZ], R3 ;  /* 0x00000003000085a7 */ /* 0x000ea400080010ff */
[----:B--2---:R-:W-:Y:S05]  /*8b20*/  @!P0 BRA `(.L_x_161) ;  /* 0xfffffffc00f08947 */ /* 0x004fea000383ffff */
[----:B------:R-:W-:Y:S05]  /*8b30*/  BRA `(.L_x_162) ;  /* 0xffffffac00c47947 */ /* 0x000fea000383ffff */
.L_x_70:
[----:B-1----:R-:W-:-:S07]  /*8b40*/  MOV R0, UR4 ;  /* 0x0000000400007c02 */ /* 0x002fce0008000f00 */
.L_x_163:
[----:B-1----:R1:W2:Y:S02]  /*8b50*/  SYNCS.PHASECHK.TRANS64.TRYWAIT P0, [R0+URZ], R2 ;  /* 0x00000002000075a7 */ /* 0x0022a400080011ff */
[----:B--2---:R-:W-:Y:S05]  /*8b60*/  @!P0 NANOSLEEP.SYNCS 0x989680 ;  /* 0x009896800000895d */ /* 0x004fea0003900000 */
[----:B------:R-:W2:Y:S02]  /*8b70*/  @!P0 SYNCS.PHASECHK.TRANS64 P0, [R0+URZ], R2 ;  /* 0x00000002000085a7 */ /* 0x000ea400080010ff */
[----:B--2---:R-:W-:Y:S05]  /*8b80*/  @!P0 BRA `(.L_x_163) ;  /* 0xfffffffc00f08947 */ /* 0x004fea000383ffff */
[----:B------:R-:W-:Y:S05]  /*8b90*/  BRA `(.L_x_164) ;  /* 0xffffffac00d07947 */ /* 0x000fea000383ffff */
.L_x_75:
[----:B-1----:R1:W2:Y:S02]  /*8ba0*/  SYNCS.PHASECHK.TRANS64.TRYWAIT P0, [R8+URZ+0x90], R0 ;  /* 0x00009000080075a7 */ /* 0x0022a400080011ff */
[----:B--2---:R-:W-:Y:S05]  /*8bb0*/  @!P0 NANOSLEEP.SYNCS 0x989680 ;  /* 0x009896800000895d */ /* 0x004fea0003900000 */
[----:B------:R-:W2:Y:S02]  /*8bc0*/  @!P0 SYNCS.PHASECHK.TRANS64 P0, [R8+URZ+0x90], R0 ;  /* 0x00009000080085a7 */ /* 0x000ea400080010ff */
[----:B--2---:R-:W-:Y:S05]  /*8bd0*/  @!P0 BRA `(.L_x_75) ;  /* 0xfffffffc00f08947 */ /* 0x004fea000383ffff */
[----:B------:R-:W-:Y:S05]  /*8be0*/  BRA `(.L_x_165) ;  /* 0xffffffb400147947 */ /* 0x000fea000383ffff */
.L_x_78:
[----:B-1----:R-:W-:Y:S07]  /*8bf0*/  MOV R0, UR21 ;  /* 0x0000001500007c02 */ /* 0x002fee0008000f00 */
.L_x_166:
[----:B-1----:R1:W2:Y:S02]  /*8c00*/  SYNCS.PHASECHK.TRANS64.TRYWAIT P1, [R0+URZ+0x88], R2 ;  /* 0x00008802000075a7 */ /* 0x0022a400080211ff */
[----:B--2---:R-:W-:Y:S05]  /*8c10*/  @!P1 NANOSLEEP.SYNCS 0x989680 ;  /* 0x009896800000995d */ /* 0x004fea0003900000 */
[----:B------:R-:W2:Y:S02]  /*8c20*/  @!P1 SYNCS.PHASECHK.TRANS64 P1, [R0+URZ+0x88], R2 ;  /* 0x00008802000095a7 */ /* 0x000ea400080210ff */
[----:B--2---:R-:W-:Y:S05]  /*8c30*/  @!P1 BRA `(.L_x_166) ;  /* 0xfffffffc00f09947 */ /* 0x004fea000383ffff */
[----:B------:R-:W-:Y:S05]  /*8c40*/  BRA `(.L_x_77) ;  /* 0xffffffb800907947 */ /* 0x000fea000383ffff */
.L_x_81:
[----:B-1----:R-:W-:Y:S07]  /*8c50*/  MOV R0, UR21 ;  /* 0x0000001500007c02 */ /* 0x002fee0008000f00 */
.L_x_167:
[----:B-1----:R1:W2:Y:S02]  /*8c60*/  SYNCS.PHASECHK.TRANS64.TRYWAIT P0, [R0+URZ+0x60], R4 ;  /* 0x00006004000075a7 */ /* 0x0022a400080011ff */
[----:B--2---:R-:W-:Y:S05]  /*8c70*/  @!P0 NANOSLEEP.SYNCS 0x989680 ;  /* 0x009896800000895d */ /* 0x004fea0003900000 */
[----:B------:R-:W2:Y:S02]  /*8c80*/  @!P0 SYNCS.PHASECHK.TRANS64 P0, [R0+URZ+0x60], R4 ;  /* 0x00006004000085a7 */ /* 0x000ea400080010ff */
[----:B--2---:R-:W-:Y:S05]  /*8c90*/  @!P0 BRA `(.L_x_167) ;  /* 0xfffffffc00f08947 */ /* 0x004fea000383ffff */
[----:B------:R-:W-:Y:S05]  /*8ca0*/  BRA `(.L_x_168) ;  /* 0xffffffb800e87947 */ /* 0x000fea000383ffff */
.L_x_82:
[----:B------:R-:W-:Y:S07]  /*8cb0*/  MOV R0, UR21 ;  /* 0x0000001500007c02 */ /* 0x000fee0008000f00 */
.L_x_169:
[----:B-1----:R1:W2:Y:S02]  /*8cc0*/  SYNCS.PHASECHK.TRANS64.TRYWAIT P0, [R0+URZ+0x68], R4 ;  /* 0x00006804000075a7 */ /* 0x0022a400080011ff */
[----:B--2---:R-:W-:Y:S05]  /*8cd0*/  @!P0 NANOSLEEP.SYNCS 0x989680 ;  /* 0x009896800000895d */ /* 0x004fea0003900000 */
[----:B------:R-:W2:Y:S02]  /*8ce0*/  @!P0 SYNCS.PHASECHK.TRANS64 P0, [R0+URZ+0x68], R4 ;  /* 0x00006804000085a7 */ /* 0x000ea400080010ff */
[----:B--2---:R-:W-:Y:S05]  /*8cf0*/  @!P0 BRA `(.L_x_169) ;  /* 0xfffffffc00f08947 */ /* 0x004fea000383ffff */
[----:B------:R-:W-:Y:S05]  /*8d00*/  BRA `(.L_x_170) ;  /* 0xffffffbc00207947 */ /* 0x000fea000383ffff */
.L_x_83:
[----:B------:R-:W-:Y:S07]  /*8d10*/  MOV R0, UR21 ;  /* 0x0000001500007c02 */ /* 0x000fee0008000f00 */
.L_x_171:
[----:B-1----:R1:W2:Y:S02]  /*8d20*/  SYNCS.PHASECHK.TRANS64.TRYWAIT P0, [R0+URZ+0x70], R4 ;  /* 0x00007004000075a7 */ /* 0x0022a400080011ff */
[----:B--2---:R-:W-:Y:S05]  /*8d30*/  @!P0 NANOSLEEP.SYNCS 0x989680 ;  /* 0x009896800000895d */ /* 0x004fea0003900000 */
[----:B------:R-:W2:Y:S02]  /*8d40*/  @!P0 SYNCS.PHASECHK.TRANS64 P0, [R0+URZ+0x70], R4 ;  /* 0x00007004000085a7 */ /* 0x000ea400080010ff */
[----:B--2---:R-:W-:Y:S05]  /*8d50*/  @!P0 BRA `(.L_x_171) ;  /* 0xfffffffc00f08947 */ /* 0x004fea000383ffff */
[----:B------:R-:W-:Y:S05]  /*8d60*/  BRA `(.L_x_172) ;  /* 0xffffffbc00647947 */ /* 0x000fea000383ffff */
.L_x_84:
[----:B------:R-:W-:Y:S07]  /*8d70*/  MOV R0, UR21 ;  /* 0x0000001500007c02 */ /* 0x000fee0008000f00 */
.L_x_173:
[----:B-1----:R1:W2:Y:S02]  /*8d80*/  SYNCS.PHASECHK.TRANS64.TRYWAIT P0, [R0+URZ+0x78], R4 ;  /* 0x00007804000075a7 */ /* 0x0022a400080011ff */
[----:B--2---:R-:W-:Y:S05]  /*8d90*/  @!P0 NANOSLEEP.SYNCS 0x989680 ;  /* 0x009896800000895d */ /* 0x004fea0003900000 */
[----:B------:R-:W2:Y:S02]  /*8da0*/  @!P0 SYNCS.PHASECHK.TRANS64 P0, [R0+URZ+0x78], R4 ;  /* 0x00007804000085a7 */ /* 0x000ea400080010ff */
[----:B--2---:R-:W-:Y:S05]  /*8db0*/  @!P0 BRA `(.L_x_173) ;  /* 0xfffffffc00f08947 */ /* 0x004fea000383ffff */
[----:B------:R-:W-:Y:S05]  /*8dc0*/  BRA `(.L_x_174) ;  /* 0xffffffbc00ac7947 */ /* 0x000fea000383ffff */
.L_x_86:
[----:B------:R-:W-:-:S07]  /*8dd0*/  MOV R0, UR21 ;  /* 0x0000001500007c02 */ /* 0x000fce0008000f00 */
.L_x_175:
[----:B--2---:R2:W4:Y:S02]  /*8de0*/  SYNCS.PHASECHK.TRANS64.TRYWAIT P0, [R0+URZ+0x60], R2 ;  /* 0x00006002000075a7 */ /* 0x00452400080011ff */
[----:B----4-:R-:W-:Y:S05]  /*8df0*/  @!P0 NANOSLEEP.SYNCS 0x989680 ;  /* 0x009896800000895d */ /* 0x010fea0003900000 */
[----:B------:R-:W4:Y:S02]  /*8e00*/  @!P0 SYNCS.PHASECHK.TRANS64 P0, [R0+URZ+0x60], R2 ;  /* 0x00006002000085a7 */ /* 0x000f2400080010ff */
[----:B----4-:R-:W-:Y:S05]  /*8e10*/  @!P0 BRA `(.L_x_175) ;  /* 0xfffffffc00f08947 */ /* 0x010fea000383ffff */
[----:B------:R-:W-:Y:S05]  /*8e20*/  BRA `(.L_x_176) ;  /* 0xffffffc000247947 */ /* 0x000fea000383ffff */
.L_x_87:
[----:B--2---:R-:W-:-:S07]  /*8e30*/  MOV R0, UR21 ;  /* 0x0000001500007c02 */ /* 0x004fce0008000f00 */
.L_x_177:
[----:B--2---:R2:W4:Y:S02]  /*8e40*/  SYNCS.PHASECHK.TRANS64.TRYWAIT P0, [R0+URZ+0x68], R2 ;  /* 0x00006802000075a7 */ /* 0x00452400080011ff */
[----:B----4-:R-:W-:Y:S05]  /*8e50*/  @!P0 NANOSLEEP.SYNCS 0x989680 ;  /* 0x009896800000895d */ /* 0x010fea0003900000 */
[----:B------:R-:W4:Y:S02]  /*8e60*/  @!P0 SYNCS.PHASECHK.TRANS64 P0, [R0+URZ+0x68], R2 ;  /* 0x00006802000085a7 */ /* 0x000f2400080010ff */
[----:B----4-:R-:W-:Y:S05]  /*8e70*/  @!P0 BRA `(.L_x_177) ;  /* 0xfffffffc00f08947 */ /* 0x010fea000383ffff */
[----:B------:R-:W-:Y:S05]  /*8e80*/  BRA `(.L_x_178) ;  /* 0xffffffc000147947 */ /* 0x000fea000383ffff */
.L_x_88:
[----:B--2---:R-:W-:-:S07]  /*8e90*/  MOV R0, UR21 ;  /* 0x0000001500007c02 */ /* 0x004fce0008000f00 */
.L_x_179:
[----:B--2---:R2:W4:Y:S02]  /*8ea0*/  SYNCS.PHASECHK.TRANS64.TRYWAIT P0, [R0+URZ+0x70], R2 ;  /* 0x00007002000075a7 */ /* 0x00452400080011ff */
[----:B----4-:R-:W-:Y:S05]  /*8eb0*/  @!P0 NANOSLEEP.SYNCS 0x989680 ;  /* 0x009896800000895d */ /* 0x010fea0003900000 */
[----:B------:R-:W4:Y:S02]  /*8ec0*/  @!P0 SYNCS.PHASECHK.TRANS64 P0, [R0+URZ+0x70], R2 ;  /* 0x00007002000085a7 */ /* 0x000f2400080010ff */
[----:B----4-:R-:W-:Y:S05]  /*8ed0*/  @!P0 BRA `(.L_x_179) ;  /* 0xfffffffc00f08947 */ /* 0x010fea000383ffff */
[----:B------:R-:W-:Y:S05]  /*8ee0*/  BRA `(.L_x_180) ;  /* 0xffffffc000047947 */ /* 0x000fea000383ffff */
.L_x_90:
[----:B-1----:R1:W2:Y:S02]  /*8ef0*/  SYNCS.PHASECHK.TRANS64.TRYWAIT P0, [R3+URZ+0x90], R0 ;  /* 0x00009000030075a7 */ /* 0x0022a400080011ff */
[----:B--2---:R-:W-:Y:S05]  /*8f00*/  @!P0 NANOSLEEP.SYNCS 0x989680 ;  /* 0x009896800000895d */ /* 0x004fea0003900000 */
[----:B------:R-:W2:Y:S02]  /*8f10*/  @!P0 SYNCS.PHASECHK.TRANS64 P0, [R3+URZ+0x90], R0 ;  /* 0x00009000030085a7 */ /* 0x000ea400080010ff */
[----:B--2---:R-:W-:Y:S05]  /*8f20*/  @!P0 BRA `(.L_x_90) ;  /* 0xfffffffc00f08947 */ /* 0x004fea000383ffff */
[----:B------:R-:W-:Y:S05]  /*8f30*/  BRA `(.L_x_181) ;  /* 0xffffffc000d07947 */ /* 0x000fea000383ffff */
.L_x_101:
[----:B-1----:R-:W-:Y:S04]  /*8f40*/  MOV R0, UR44 ;  /* 0x0000002c00007c02 */ /* 0x002fe80008000f00 */
[----:B------:R1:W2:Y:S03]  /*8f50*/  SYNCS.PHASECHK.TRANS64.TRYWAIT P1, [R0+URZ+0x40], R3 ;  /* 0x00004003000075a7 */ /* 0x0002a600080211ff */
[----:B--2---:R-:W-:Y:S05]  /*8f60*/  @!P1 NANOSLEEP.SYNCS 0x989680 ;  /* 0x009896800000995d */ /* 0x004fea0003900000 */
[----:B------:R-:W2:Y:S02]  /*8f70*/  @!P1 SYNCS.PHASECHK.TRANS64 P1, [R0+URZ+0x40], R3 ;  /* 0x00004003000095a7 */ /* 0x000ea400080210ff */
[----:B--2---:R-:W-:Y:S05]  /*8f80*/  @!P1 BRA `(.L_x_101) ;  /* 0xfffffffc00ec9947 */ /* 0x004fea000383ffff */
[----:B------:R-:W-:Y:S05]  /*8f90*/  BRA `(.L_x_100) ;  /* 0xffffffd000347947 */ /* 0x000fea000383ffff */
.L_x_103:
[----:B-1----:R1:W3:Y:S02]  /*8fa0*/  SYNCS.PHASECHK.TRANS64.TRYWAIT P0, [R26+URZ+0xb0], R2 ;  /* 0x0000b0021a0075a7 */ /* 0x0022e400080011ff */
[----:B---3--:R-:W-:Y:S05]  /*8fb0*/  @!P0 NANOSLEEP.SYNCS 0x989680 ;  /* 0x009896800000895d */ /* 0x008fea0003900000 */
[----:B------:R-:W3:Y:S02]  /*8fc0*/  @!P0 SYNCS.PHASECHK.TRANS64 P0, [R26+URZ+0xb0], R2 ;  /* 0x0000b0021a0085a7 */ /* 0x000ee400080010ff */
[----:B---3--:R-:W-:Y:S05]  /*8fd0*/  @!P0 BRA `(.L_x_103) ;  /* 0xfffffffc00f08947 */ /* 0x008fea000383ffff */
[----:B------:R-:W-:Y:S05]  /*8fe0*/  BRA `(.L_x_102) ;  /* 0xffffffd000587947 */ /* 0x000fea000383ffff */
.L_x_112:
[----:B---3--:R3:W4:Y:S02]  /*8ff0*/  SYNCS.PHASECHK.TRANS64.TRYWAIT P0, [R4+URZ+0x40], R0 ;  /* 0x00004000040075a7 */ /* 0x00872400080011ff */
[----:B----4-:R-:W-:Y:S05]  /*9000*/  @!P0 NANOSLEEP.SYNCS 0x989680 ;  /* 0x009896800000895d */ /* 0x010fea0003900000 */
[----:B------:R-:W4:Y:S02]  /*9010*/  @!P0 SYNCS.PHASECHK.TRANS64 P0, [R4+URZ+0x40], R0 ;  /* 0x00004000040085a7 */ /* 0x000f2400080010ff */
[----:B----4-:R-:W-:Y:S05]  /*9020*/  @!P0 BRA `(.L_x_112) ;  /* 0xfffffffc00f08947 */ /* 0x010fea000383ffff */
[----:B------:R-:W-:Y:S05]  /*9030*/  BRA `(.L_x_111) ;  /* 0xffffffd800447947 */ /* 0x000fea000383ffff */
.L_x_120:
[----:B-1----:R1:W4:Y:S02]  /*9040*/  SYNCS.PHASECHK.TRANS64.TRYWAIT P0, [R2+URZ+0x40], R4 ;  /* 0x00004004020075a7 */ /* 0x00232400080011ff */
[----:B----4-:R-:W-:Y:S05]  /*9050*/  @!P0 NANOSLEEP.SYNCS 0x989680 ;  /* 0x009896800000895d */ /* 0x010fea0003900000 */
[----:B------:R-:W4:Y:S02]  /*9060*/  @!P0 SYNCS.PHASECHK.TRANS64 P0, [R2+URZ+0x40], R4 ;  /* 0x00004004020085a7 */ /* 0x000f2400080010ff */
[----:B----4-:R-:W-:Y:S05]  /*9070*/  @!P0 BRA `(.L_x_120) ;  /* 0xfffffffc00f08947 */ /* 0x010fea000383ffff */
[----:B------:R-:W-:Y:S05]  /*9080*/  BRA `(.L_x_119) ;  /* 0xffffffe000547947 */ /* 0x000fea000383ffff */
.L_x_128:
[----:B---3--:R3:W4:Y:S02]  /*9090*/  SYNCS.PHASECHK.TRANS64.TRYWAIT P0, [R3+URZ+0x40], R0 ;  /* 0x00004000030075a7 */ /* 0x00872400080011ff */
[----:B----4-:R-:W-:Y:S05]  /*90a0*/  @!P0 NANOSLEEP.SYNCS 0x989680 ;  /* 0x009896800000895d */ /* 0x010fea0003900000 */
[----:B------:R-:W4:Y:S02]  /*90b0*/  @!P0 SYNCS.PHASECHK.TRANS64 P0, [R3+URZ+0x40], R0 ;  /* 0x00004000030085a7 */ /* 0x000f2400080010ff */
[----:B----4-:R-:W-:Y:S05]  /*90c0*/  @!P0 BRA `(.L_x_128) ;  /* 0xfffffffc00f08947 */ /* 0x010fea000383ffff */
[----:B------:R-:W-:Y:S05]  /*90d0*/  BRA `(.L_x_127) ;  /* 0xffffffe800607947 */ /* 0x000fea000383ffff */
        .weak           $__internal_0_$__cuda_sm10x_tcgen05_guardrail_trap_col_being_dealloced_not_returned_by_alloc
        .type           $__internal_0_$__cuda_sm10x_tcgen05_guardrail_trap_col_being_dealloced_not_returned_by_alloc,@function
        .size           $__internal_0_$__cuda_sm10x_tcgen05_guardrail_trap_col_being_dealloced_not_returned_by_alloc,($__internal_1_$__cuda_sm10x_tcgen05_guardrail_trap_phase_invalid_during_alloc - $__internal_0_$__cuda_sm10x_tcgen05_guardrail_trap_col_being_dealloced_not_returned_by_alloc)
$__internal_0_$__cuda_sm10x_tcgen05_guardrail_trap_col_being_dealloced_not_returned_by_alloc:
[----:B------:R-:W-:Y:S05]  /*90e0*/  BPT.TRAP 0x1 ;  /* 0x000000040000795c */ /* 0x000fea0000300000 */
[----:B------:R-:W-:-:S04]  /*90f0*/  HFMA2 R3, -RZ, RZ, 0, 0 ;  /* 0x00000000ff037431 */ /* 0x000fc800000001ff */
[----:B------:R-:W-:Y:S05]  /*9100*/  RET.REL.NODEC R2 `(_ZN7cutlass13device_kernelINS_4gemm6kernel13GemmUniversalIN4cute5tupleIJiiiiEEENS1_10collective13CollectiveMmaINS1_35MainloopSm100TmaUmmaWarpSpecializedILi4ELi2ELi4ENS5_IJNS4_1CILi2EEENSA_ILi1EEESC_EEEEENS5_IJNSA_ILi64EEENSA_ILi128EEENSA_ILi32EEEEEENS_6half_tENS5_IJlSC_lEEESJ_SK_NS4_8TiledMMAINS4_8MMA_AtomIJNS4_20SM100_MMA_F16BF16_SSISJ_SJ_fLi64ELi128ELNS4_4UMMA5MajorE0ELSP_0ELNSO_7ScaleInE0ELSQ_0EEEEEENS4_6LayoutINS5_IJSC_SC_SC_EEENS5_IJNSA_ILi0EEESV_SV_EEEEENS5_IJNS4_10UnderscoreESY_SY_EEEEENS4_13SM90_TMA_LOADENS4_14ComposedLayoutINS4_7SwizzleILi2ELi4ELi3EEENS4_18smem_ptr_flag_bitsILi16EEENST_INS5_IJNSA_ILi8EEESH_EEENS5_IJSH_SC_EEEEEEEvNS4_8identityENS4_23SM90_TMA_LOAD_MULTICASTES1B_vS1C_EENS_8epilogue10collective18CollectiveEpilogueINS1F_23Sm100TmaWarpSpecializedILi4ELi2ELi16ELb1ELb0EEEJSI_NS5_IJNST_ISF_SC_EENST_ISH_SC_EEEEESJ_SK_SJ_SK_NS1F_6fusion15FusionCallbacksIS1J_NS1N_17LinearCombinationISJ_fSJ_fLNS_15FloatRoundStyleE2EEESI_S1M_JEEENS4_5SM1004TMEM4LOAD26SM100_TMEM_LOAD_16dp256b4xES11_S1B_NS4_17SM75_U32x4_LDSM_NENS4_14SM90_TMA_STOREES1B_NS4_17SM90_U32x4_STSM_NENS4_39AutoVectorizingCopyWithAssumedAlignmentILi128EEEEEEvvEEEEvNT_6ParamsE) ;  /* 0xffffff6c02bc7950 */ /* 0x000fea0003c3ffff */
        .weak           $__internal_1_$__cuda_sm10x_tcgen05_guardrail_trap_phase_invalid_during_alloc
        .type           $__internal_1_$__cuda_sm10x_tcgen05_guardrail_trap_phase_invalid_during_alloc,@function
        .size           $__internal_1_$__cuda_sm10x_tcgen05_guardrail_trap_phase_invalid_during_alloc,($__internal_2_$__cuda_sm10x_tcgen05_guardrail_trap_unallocated_columns_being_dealloced - $__internal_1_$__cuda_sm10x_tcgen05_guardrail_trap_phase_invalid_during_alloc)
$__internal_1_$__cuda_sm10x_tcgen05_guardrail_trap_phase_invalid_during_alloc:
[----:B------:R-:W-:Y:S05]  /*9110*/  BPT.TRAP 0x1 ;  /* 0x000000040000795c */ /* 0x000fea0000300000 */
[----:B------:R-:W-:-:S04]  /*9120*/  MOV R5, 0x0 ;  /* 0x0000000000057802 */ /* 0x000fc80000000f00 */
[----:B------:R-:W-:Y:S05]  /*9130*/  RET.REL.NODEC R4 `(_ZN7cutlass13device_kernelINS_4gemm6kernel13GemmUniversalIN4cute5tupleIJiiiiEEENS1_10collective13CollectiveMmaINS1_35MainloopSm100TmaUmmaWarpSpecializedILi4ELi2ELi4ENS5_IJNS4_1CILi2EEENSA_ILi1EEESC_EEEEENS5_IJNSA_ILi64EEENSA_ILi128EEENSA_ILi32EEEEEENS_6half_tENS5_IJlSC_lEEESJ_SK_NS4_8TiledMMAINS4_8MMA_AtomIJNS4_20SM100_MMA_F16BF16_SSISJ_SJ_fLi64ELi128ELNS4_4UMMA5MajorE0ELSP_0ELNSO_7ScaleInE0ELSQ_0EEEEEENS4_6LayoutINS5_IJSC_SC_SC_EEENS5_IJNSA_ILi0EEESV_SV_EEEEENS5_IJNS4_10UnderscoreESY_SY_EEEEENS4_13SM90_TMA_LOADENS4_14ComposedLayoutINS4_7SwizzleILi2ELi4ELi3EEENS4_18smem_ptr_flag_bitsILi16EEENST_INS5_IJNSA_ILi8EEESH_EEENS5_IJSH_SC_EEEEEEEvNS4_8identityENS4_23SM90_TMA_LOAD_MULTICASTES1B_vS1C_EENS_8epilogue10collective18CollectiveEpilogueINS1F_23Sm100TmaWarpSpecializedILi4ELi2ELi16ELb1ELb0EEEJSI_NS5_IJNST_ISF_SC_EENST_ISH_SC_EEEEESJ_SK_SJ_SK_NS1F_6fusion15FusionCallbacksIS1J_NS1N_17LinearCombinationISJ_fSJ_fLNS_15FloatRoundStyleE2EEESI_S1M_JEEENS4_5SM1004TMEM4LOAD26SM100_TMEM_LOAD_16dp256b4xES11_S1B_NS4_17SM75_U32x4_LDSM_NENS4_14SM90_TMA_STOREES1B_NS4_17SM90_U32x4_STSM_NENS4_39AutoVectorizingCopyWithAssumedAlignmentILi128EEEEEEvvEEEEvNT_6ParamsE) ;  /* 0xffffff6c04b07950 */ /* 0x000fea0003c3ffff */
        .weak           $__internal_2_$__cuda_sm10x_tcgen05_guardrail_trap_unallocated_columns_being_dealloced
        .type           $__internal_2_$__cuda_sm10x_tcgen05_guardrail_trap_unallocated_columns_being_dealloced,@function
        .size           $__internal_2_$__cuda_sm10x_tcgen05_guardrail_trap_unallocated_columns_being_dealloced,(.L_x_183 - $__internal_2_$__cuda_sm10x_tcgen05_guardrail_trap_unallocated_columns_being_dealloced)
$__internal_2_$__cuda_sm10x_tcgen05_guardrail_trap_unallocated_columns_being_dealloced:
[----:B------:R-:W-:Y:S05]  /*9140*/  BPT.TRAP 0x1 ;  /* 0x000000040000795c */ /* 0x000fea0000300000 */
[----:B------:R-:W-:-:S04]  /*9150*/  HFMA2 R3, -RZ, RZ, 0, 0 ;  /* 0x00000000ff037431 */ /* 0x000fc800000001ff */
[----:B------:R-:W-:Y:S05]  /*9160*/  RET.REL.NODEC R2 `(_ZN7cutlass13device_kernelINS_4gemm6kernel13GemmUniversalIN4cute5tupleIJiiiiEEENS1_10collective13CollectiveMmaINS1_35MainloopSm100TmaUmmaWarpSpecializedILi4ELi2ELi4ENS5_IJNS4_1CILi2EEENSA_ILi1EEESC_EEEEENS5_IJNSA_ILi64EEENSA_ILi128EEENSA_ILi32EEEEEENS_6half_tENS5_IJlSC_lEEESJ_SK_NS4_8TiledMMAINS4_8MMA_AtomIJNS4_20SM100_MMA_F16BF16_SSISJ_SJ_fLi64ELi128ELNS4_4UMMA5MajorE0ELSP_0ELNSO_7ScaleInE0ELSQ_0EEEEEENS4_6LayoutINS5_IJSC_SC_SC_EEENS5_IJNSA_ILi0EEESV_SV_EEEEENS5_IJNS4_10UnderscoreESY_SY_EEEEENS4_13SM90_TMA_LOADENS4_14ComposedLayoutINS4_7SwizzleILi2ELi4ELi3EEENS4_18smem_ptr_flag_bitsILi16EEENST_INS5_IJNSA_ILi8EEESH_EEENS5_IJSH_SC_EEEEEEEvNS4_8identityENS4_23SM90_TMA_LOAD_MULTICASTES1B_vS1C_EENS_8epilogue10collective18CollectiveEpilogueINS1F_23Sm100TmaWarpSpecializedILi4ELi2ELi16ELb1ELb0EEEJSI_NS5_IJNST_ISF_SC_EENST_ISH_SC_EEEEESJ_SK_SJ_SK_NS1F_6fusion15FusionCallbacksIS1J_NS1N_17LinearCombinationISJ_fSJ_fLNS_15FloatRoundStyleE2EEESI_S1M_JEEENS4_5SM1004TMEM4LOAD26SM100_TMEM_LOAD_16dp256b4xES11_S1B_NS4_17SM75_U32x4_LDSM_NENS4_14SM90_TMA_STOREES1B_NS4_17SM90_U32x4_STSM_NENS4_39AutoVectorizingCopyWithAssumedAlignmentILi128EEEEEEvvEEEEvNT_6ParamsE) ;  /* 0xffffff6c02a47950 */ /* 0x000fea0003c3ffff */
.L_x_182:
[----:B------:R-:W-:-:S00]  /*9170*/  BRA `(.L_x_182) ;  /* 0xfffffffc00fc7947 */ /* 0x000fc0000383ffff */
[----:B------:R-:W-:-:S00]  /*9180*/  NOP ;  /* 0x0000000000007918 */ /* 0x000fc00000000000 */
[----:B------:R-:W-:-:S00]  /*9190*/  NOP ;  /* 0x0000000000007918 */ /* 0x000fc00000000000 */
[----:B------:R-:W-:-:S00]  /*91a0*/  NOP ;  /* 0x0000000000007918 */ /* 0x000fc00000000000 */
[----:B------:R-:W-:-:S00]  /*91b0*/  NOP ;  /* 0x0000000000007918 */ /* 0x000fc00000000000 */
[----:B------:R-:W-:-:S00]  /*91c0*/  NOP ;  /* 0x0000000000007918 */ /* 0x000fc00000000000 */
[----:B------:R-:W-:-:S00]  /*91d0*/  NOP ;  /* 0x0000000000007918 */ /* 0x000fc00000000000 */
[----:B------:R-:W-:-:S00]  /*91e0*/  NOP ;  /* 0x0000000000007918 */ /* 0x000fc00000000000 */
[----:B------:R-:W-:-:S00]  /*91f0*/  NOP ;  /* 0x0000000000007918 */ /* 0x000fc00000000000 */
.L_x_183:


//--------------------- .nv.global.init           --------------------------
	.section	.nv.global.init,"aw",@progbits
.nv.global.init:
	.type		$str$27,@object
	.size		$str$27,($str$28 - $str$27)
$str$27:
        /*0000*/ 	.byte	0x28, 0x61, 0x64, 0x64, 0x72, 0x65, 0x73, 0x73, 0x20, 0x26, 0x20, 0x6d, 0x61, 0x73, 0x6b, 0x29
        /*0010*/ 	.byte	0x20, 0x3d, 0x3d, 0x20, 0x30, 0x00
	.type		$str$28,@object
	.size		$str$28,($str$26 - $str$28)
$str$28:
        /*0016*/ 	.byte	0x2f, 0x74, 0x6d, 0x70, 0x2f, 0x63, 0x75, 0x74, 0x6c, 0x61, 0x73, 0x73, 0x5f, 0x73, 0x77, 0x65
        /*0026*/ 	.byte	0x65, 0x70, 0x5f, 0x73, 0x72, 0x63, 0x2f, 0x69, 0x6e, 0x63, 0x6c, 0x75, 0x64, 0x65, 0x2f, 0x63
        /*0036*/ 	.byte	0x75, 0x74, 0x65, 0x2f, 0x70, 0x6f, 0x69, 0x6e, 0x74, 0x65, 0x72, 0x5f, 0x66, 0x6c, 0x61, 0x67
        /*0046*/ 	.byte	0x67, 0x65, 0x64, 0x2e, 0x68, 0x70, 0x70, 0x00
	.type		$str$26,@object
	.size		$str$26,($str$25 - $str$26)
$str$26:
        /*004e*/ 	.byte	0x2f, 0x74, 0x6d, 0x70, 0x2f, 0x63, 0x75, 0x74, 0x6c, 0x61, 0x73, 0x73, 0x5f, 0x73, 0x77, 0x65
        /*005e*/ 	.byte	0x65, 0x70, 0x5f, 0x73, 0x72, 0x63, 0x2f, 0x69, 0x6e, 0x63, 0x6c, 0x75, 0x64, 0x65, 0x2f, 0x63
        /*006e*/ 	.byte	0x75, 0x74, 0x65, 0x2f, 0x61, 0x74, 0x6f, 0x6d, 0x2f, 0x63, 0x6f, 0x70, 0x79, 0x5f, 0x74, 0x72
        /*007e*/ 	.byte	0x61, 0x69, 0x74, 0x73, 0x5f, 0x73, 0x6d, 0x31, 0x30, 0x30, 0x2e, 0x68, 0x70, 0x70, 0x00
	.type		$str$25,@object
	.size		$str$25,(__unnamed_1 - $str$25)
$str$25:
        /*008d*/ 	.byte	0x28, 0x28, 0x75, 0x69, 0x6e, 0x74, 0x33, 0x32, 0x5f, 0x74, 0x28, 0x74, 0x68, 0x72, 0x65, 0x61
        /*009d*/ 	.byte	0x64, 0x49, 0x64, 0x78, 0x2e, 0x78, 0x29, 0x20, 0x2f, 0x20, 0x33, 0x32, 0x29, 0x20, 0x25, 0x20
        /*00ad*/ 	.byte	0x34, 0x29, 0x20, 0x3d, 0x3d, 0x20, 0x28, 0x28, 0x28, 0x74, 0x6d, 0x65, 0x6d, 0x5f, 0x61, 0x64
        /*00bd*/ 	.byte	0x64, 0x72, 0x20, 0x3e, 0x3e, 0x20, 0x31, 0x36, 0x29, 0x20, 0x2f, 0x20, 0x33, 0x32, 0x29, 0x20
        /*00cd*/ 	.byte	0x25, 0x20, 0x34, 0x29, 0x00
	.type		__unnamed_1,@object
	.size		__unnamed_1,(__unnamed_2 - __unnamed_1)
__unnamed_1:
        /*00d2*/ 	.byte	0x61, 0x75, 0x74, 0x6f, 0x20, 0x63, 0x75, 0x74, 0x65, 0x3a, 0x3a, 0x61, 0x73, 0x5f, 0x70, 0x6f
        /* <DEDUP_REMOVED lines=24> */
        /*0262*/ 	.byte	0x3e, 0x3e, 0x3e, 0x5d, 0x00
	.type		__unnamed_2,@object
	.size		__unnamed_2,(.L_2 - __unnamed_2)
__unnamed_2:
        /* <DEDUP_REMOVED lines=46> */
.L_2:


//--------------------- .nv.shared._ZN7cutlass13device_kernelINS_4gemm6kernel13GemmUniversalIN4cute5tupleIJiiiiEEENS1_10collective13CollectiveMmaINS1_35MainloopSm100TmaUmmaWarpSpecializedILi4ELi2ELi4ENS5_IJNS4_1CILi2EEENSA_ILi1EEESC_EEEEENS5_IJNSA_ILi64EEENSA_ILi128EEENSA_ILi32EEEEEENS_6half_tENS5_IJlSC_lEEESJ_SK_NS4_8TiledMMAINS4_8MMA_AtomIJNS4_20SM100_MMA_F16BF16_SSISJ_SJ_fLi64ELi128ELNS4_4UMMA5MajorE0ELSP_0ELNSO_7ScaleInE0ELSQ_0EEEEEENS4_6LayoutINS5_IJSC_SC_SC_EEENS5_IJNSA_ILi0EEESV_SV_EEEEENS5_IJNS4_10UnderscoreESY_SY_EEEEENS4_13SM90_TMA_LOADENS4_14ComposedLayoutINS4_7SwizzleILi2ELi4ELi3EEENS4_18smem_ptr_flag_bitsILi16EEENST_INS5_IJNSA_ILi8EEESH_EEENS5_IJSH_SC_EEEEEEEvNS4_8identityENS4_23SM90_TMA_LOAD_MULTICASTES1B_vS1C_EENS_8epilogue10collective18CollectiveEpilogueINS1F_23Sm100TmaWarpSpecializedILi4ELi2ELi16ELb1ELb0EEEJSI_NS5_IJNST_ISF_SC_EENST_ISH_SC_EEEEESJ_SK_SJ_SK_NS1F_6fusion15FusionCallbacksIS1J_NS1N_17LinearCombinationISJ_fSJ_fLNS_15FloatRoundStyleE2EEESI_S1M_JEEENS4_5SM1004TMEM4LOAD26SM100_TMEM_LOAD_16dp256b4xES11_S1B_NS4_17SM75_U32x4_LDSM_NENS4_14SM90_TMA_STOREES1B_NS4_17SM90_U32x4_STSM_NENS4_39AutoVectorizingCopyWithAssumedAlignmentILi128EEEEEEvvEEEEvNT_6ParamsE --------------------------
	.section	.nv.shared._ZN7cutlass13device_kernelINS_4gemm6kernel13GemmUniversalIN4cute5tupleIJiiiiEEENS1_10collective13CollectiveMmaINS1_35MainloopSm100TmaUmmaWarpSpecializedILi4ELi2ELi4ENS5_IJNS4_1CILi2EEENSA_ILi1EEESC_EEEEENS5_IJNSA_ILi64EEENSA_ILi128EEENSA_ILi32EEEEEENS_6half_tENS5_IJlSC_lEEESJ_SK_NS4_8TiledMMAINS4_8MMA_AtomIJNS4_20SM100_MMA_F16BF16_SSISJ_SJ_fLi64ELi128ELNS4_4UMMA5MajorE0ELSP_0ELNSO_7ScaleInE0ELSQ_0EEEEEENS4_6LayoutINS5_IJSC_SC_SC_EEENS5_IJNSA_ILi0EEESV_SV_EEEEENS5_IJNS4_10UnderscoreESY_SY_EEEEENS4_13SM90_TMA_LOADENS4_14ComposedLayoutINS4_7SwizzleILi2ELi4ELi3EEENS4_18smem_ptr_flag_bitsILi16EEENST_INS5_IJNSA_ILi8EEESH_EEENS5_IJSH_SC_EEEEEEEvNS4_8identityENS4_23SM90_TMA_LOAD_MULTICASTES1B_vS1C_EENS_8epilogue10collective18CollectiveEpilogueINS1F_23Sm100TmaWarpSpecializedILi4ELi2ELi16ELb1ELb0EEEJSI_NS5_IJNST_ISF_SC_EENST_ISH_SC_EEEEESJ_SK_SJ_SK_NS1F_6fusion15FusionCallbacksIS1J_NS1N_17LinearCombinationISJ_fSJ_fLNS_15FloatRoundStyleE2EEESI_S1M_JEEENS4_5SM1004TMEM4LOAD26SM100_TMEM_LOAD_16dp256b4xES11_S1B_NS4_17SM75_U32x4_LDSM_NENS4_14SM90_TMA_STOREES1B_NS4_17SM90_U32x4_STSM_NENS4_39AutoVectorizingCopyWithAssumedAlignmentILi128EEEEEEvvEEEEvNT_6ParamsE,"aw",@nobits
	.sectionflags	@""
	.align	16
	.zero		1024


//--------------------- .nv.shared.reserved.0     --------------------------
	.section	.nv.shared.reserved.0,"aw",@nobits
	.weak		__nv_reservedSMEM_offset_0_alias
	.size		__nv_reservedSMEM_offset_0_alias, 0, 64
	.other		__nv_reservedSMEM_offset_0_alias,@"STO_CUDA_RESERVED_SHARED STV_DEFAULT"
__nv_reservedSMEM_offset_0_alias:
	.zero		0
.nv.shared.reserved.0:
	.zero		64
	.weak		__nv_reservedSMEM_tcgen05_partition
	.type		__nv_reservedSMEM_tcgen05_partition,@object
	.size		__nv_reservedSMEM_tcgen05_partition,(.L_0 - __nv_reservedSMEM_tcgen05_partition)
__nv_reservedSMEM_tcgen05_partition:
	.zero		32
.L_0:


//--------------------- .nv.global                --------------------------
	.section	.nv.global,"aw",@nobits
.nv.global:
	.type		_ZN39_INTERNAL_9780d736_4_k_cu_67814612_74794cute1_E,@object
	.size		_ZN39_INTERNAL_9780d736_4_k_cu_67814612_74794cute1_E,(_ZN39_INTERNAL_9780d736_4_k_cu_67814612_74794cuda3std3__45__cpo6cbeginE - _ZN39_INTERNAL_9780d736_4_k_cu_67814612_74794cute1_E)
_ZN39_INTERNAL_9780d736_4_k_cu_67814612_74794cute1_E:
	.zero		1
	.type		_ZN39_INTERNAL_9780d736_4_k_cu_67814612_74794cuda3std3__45__cpo6cbeginE,@object
	.size		_ZN39_INTERNAL_9780d736_4_k_cu_67814612_74794cuda3std3__45__cpo6cbeginE,(_ZN39_INTERNAL_9780d736_4_k_cu_67814612_74794cuda3std3__48in_placeE - _ZN39_INTERNAL_9780d736_4_k_cu_67814612_74794cuda3std3__45__cpo6cbeginE)
_ZN39_INTERNAL_9780d736_4_k_cu_67814612_74794cuda3std3__45__cpo6cbeginE:
	.zero		1
	.type		_ZN39_INTERNAL_9780d736_4_k_cu_67814612_74794cuda3std3__48in_placeE,@object
	.size		_ZN39_INTERNAL_9780d736_4_k_cu_67814612_74794cuda3std3__48in_placeE,(_ZN39_INTERNAL_9780d736_4_k_cu_67814612_74794cuda3std6ranges3__45__cpo9iter_moveE - _ZN39_INTERNAL_9780d736_4_k_cu_67814612_74794cuda3std3__48in_placeE)
_ZN39_INTERNAL_9780d736_4_k_cu_67814612_74794cuda3std3__48in_placeE:
	.zero		1
	.type		_ZN39_INTERNAL_9780d736_4_k_cu_67814612_74794cuda3std6ranges3__45__cpo9iter_moveE,@object
	.size		_ZN39_INTERNAL_9780d736_4_k_cu_67814612_74794cuda3std6ranges3__45__cpo9iter_moveE,(_ZN39_INTERNAL_9780d736_4_k_cu_67814612_74794cuda3std3__45__cpo5beginE - _ZN39_INTERNAL_9780d736_4_k_cu_67814612_74794cuda3std6ranges3__45__cpo9iter_moveE)
_ZN39_INTERNAL_9780d736_4_k_cu_67814612_74794cuda3std6ranges3__45__cpo9iter_moveE:
	.zero		1
	.type		_ZN39_INTERNAL_9780d736_4_k_cu_67814612_74794cuda3std3__45__cpo5beginE,@object
	.size		_ZN39_INTERNAL_9780d736_4_k_cu_67814612_74794cuda3std3__45__cpo5beginE,(_ZN39_INTERNAL_9780d736_4_k_cu_67814612_74794cuda3std3__441_GLOBAL__N__9780d736_4_k_cu_67814612_74796ignoreE - _ZN39_INTERNAL_9780d736_4_k_cu_67814612_74794cuda3std3__45__cpo5beginE)
_ZN39_INTERNAL_9780d736_4_k_cu_67814612_74794cuda3std3__45__cpo5beginE:
	.zero		1
	.type		_ZN39_INTERNAL_9780d736_4_k_cu_67814612_74794cuda3std3__441_GLOBAL__N__9780d736_4_k_cu_67814612_74796ignoreE,@object
	.size		_ZN39_INTERNAL_9780d736_4_k_cu_67814612_74794cuda3std3__441_GLOBAL__N__9780d736_4_k_cu_67814612_74796ignoreE,(_ZN39_INTERNAL_9780d736_4_k_cu_67814612_74794cute7productE - _ZN39_INTERNAL_9780d736_4_k_cu_67814612_74794cuda3std3__441_GLOBAL__N__9780d736_4_k_cu_67814612_74796ignoreE)
_ZN39_INTERNAL_9780d736_4_k_cu_67814612_74794cuda3std3__441_GLOBAL__N__9780d736_4_k_cu_67814612_74796ignoreE:
	.zero		1
	.type		_ZN39_INTERNAL_9780d736_4_k_cu_67814612_74794cute7productE,@object
	.size		_ZN39_INTERNAL_9780d736_4_k_cu_67814612_74794cute7productE,(_ZN39_INTERNAL_9780d736_4_k_cu_67814612_74794cuda3std3__45__cpo3endE - _ZN39_INTERNAL_9780d736_4_k_cu_67814612_74794cute7productE)
_ZN39_INTERNAL_9780d736_4_k_cu_67814612_74794cute7productE:
	.zero		1
	.type		_ZN39_INTERNAL_9780d736_4_k_cu_67814612_74794cuda3std3__45__cpo3endE,@object
	.size		_ZN39_INTERNAL_9780d736_4_k_cu_67814612_74794cuda3std3__45__cpo3endE,(_ZN39_INTERNAL_9780d736_4_k_cu_67814612_74794cuda3std3__419piecewise_constructE - _ZN39_INTERNAL_9780d736_4_k_cu_67814612_74794cuda3std3__45__cpo3endE)
_ZN39_INTERNAL_9780d736_4_k_cu_67814612_74794cuda3std3__45__cpo3endE:
	.zero		1
	.type		_ZN39_INTERNAL_9780d736_4_k_cu_67814612_74794cuda3std3__419piecewise_constructE,@object
	.size		_ZN39_INTERNAL_9780d736_4_k_cu_67814612_74794cuda3std3__419piecewise_constructE,(_ZN39_INTERNAL_9780d736_4_k_cu_67814612_74794cuda3std3__45__cpo4cendE - _ZN39_INTERNAL_9780d736_4_k_cu_67814612_74794cuda3std3__419piecewise_constructE)
_ZN39_INTERNAL_9780d736_4_k_cu_67814612_74794cuda3std3__419piecewise_constructE:
	.zero		1
	.type		_ZN39_INTERNAL_9780d736_4_k_cu_67814612_74794cuda3std3__45__cpo4cendE,@object
	.size		_ZN39_INTERNAL_9780d736_4_k_cu_67814612_74794cuda3std3__45__cpo4cendE,(_ZN39_INTERNAL_9780d736_4_k_cu_67814612_74794cuda3std6ranges3__45__cpo4swapE - _ZN39_INTERNAL_9780d736_4_k_cu_67814612_74794cuda3std3__45__cpo4cendE)
_ZN39_INTERNAL_9780d736_4_k_cu_67814612_74794cuda3std3__45__cpo4cendE:
	.zero		1
	.type		_ZN39_INTERNAL_9780d736_4_k_cu_67814612_74794cuda3std6ranges3__45__cpo4swapE,@object
	.size		_ZN39_INTERNAL_9780d736_4_k_cu_67814612_74794cuda3std6ranges3__45__cpo4swapE,(.L_10 - _ZN39_INTERNAL_9780d736_4_k_cu_67814612_74794cuda3std6ranges3__45__cpo4swapE)
_ZN39_INTERNAL_9780d736_4_k_cu_67814612_74794cuda3std6ranges3__45__cpo4swapE:
	.zero		1
.L_10:


//--------------------- .nv.constant0._ZN7cutlass13device_kernelINS_4gemm6kernel13GemmUniversalIN4cute5tupleIJiiiiEEENS1_10collective13CollectiveMmaINS1_35MainloopSm100TmaUmmaWarpSpecializedILi4ELi2ELi4ENS5_IJNS4_1CILi2EEENSA_ILi1EEESC_EEEEENS5_IJNSA_ILi64EEENSA_ILi128EEENSA_ILi32EEEEEENS_6half_tENS5_IJlSC_lEEESJ_SK_NS4_8TiledMMAINS4_8MMA_AtomIJNS4_20SM100_MMA_F16BF16_SSISJ_SJ_fLi64ELi128ELNS4_4UMMA5MajorE0ELSP_0ELNSO_7ScaleInE0ELSQ_0EEEEEENS4_6LayoutINS5_IJSC_SC_SC_EEENS5_IJNSA_ILi0EEESV_SV_EEEEENS5_IJNS4_10UnderscoreESY_SY_EEEEENS4_13SM90_TMA_LOADENS4_14ComposedLayoutINS4_7SwizzleILi2ELi4ELi3EEENS4_18smem_ptr_flag_bitsILi16EEENST_INS5_IJNSA_ILi8EEESH_EEENS5_IJSH_SC_EEEEEEEvNS4_8identityENS4_23SM90_TMA_LOAD_MULTICASTES1B_vS1C_EENS_8epilogue10collective18CollectiveEpilogueINS1F_23Sm100TmaWarpSpecializedILi4ELi2ELi16ELb1ELb0EEEJSI_NS5_IJNST_ISF_SC_EENST_ISH_SC_EEEEESJ_SK_SJ_SK_NS1F_6fusion15FusionCallbacksIS1J_NS1N_17LinearCombinationISJ_fSJ_fLNS_15FloatRoundStyleE2EEESI_S1M_JEEENS4_5SM1004TMEM4LOAD26SM100_TMEM_LOAD_16dp256b4xES11_S1B_NS4_17SM75_U32x4_LDSM_NENS4_14SM90_TMA_STOREES1B_NS4_17SM90_U32x4_STSM_NENS4_39AutoVectorizingCopyWithAssumedAlignmentILi128EEEEEEvvEEEEvNT_6ParamsE --------------------------
	.section	.nv.constant0._ZN7cutlass13device_kernelINS_4gemm6kernel13GemmUniversalIN4cute5tupleIJiiiiEEENS1_10collective13CollectiveMmaINS1_35MainloopSm100TmaUmmaWarpSpecializedILi4ELi2ELi4ENS5_IJNS4_1CILi2EEENSA_ILi1EEESC_EEEEENS5_IJNSA_ILi64EEENSA_ILi128EEENSA_ILi32EEEEEENS_6half_tENS5_IJlSC_lEEESJ_SK_NS4_8TiledMMAINS4_8MMA_AtomIJNS4_20SM100_MMA_F16BF16_SSISJ_SJ_fLi64ELi128ELNS4_4UMMA5MajorE0ELSP_0ELNSO_7ScaleInE0ELSQ_0EEEEEENS4_6LayoutINS5_IJSC_SC_SC_EEENS5_IJNSA_ILi0EEESV_SV_EEEEENS5_IJNS4_10UnderscoreESY_SY_EEEEENS4_13SM90_TMA_LOADENS4_14ComposedLayoutINS4_7SwizzleILi2ELi4ELi3EEENS4_18smem_ptr_flag_bitsILi16EEENST_INS5_IJNSA_ILi8EEESH_EEENS5_IJSH_SC_EEEEEEEvNS4_8identityENS4_23SM90_TMA_LOAD_MULTICASTES1B_vS1C_EENS_8epilogue10collective18CollectiveEpilogueINS1F_23Sm100TmaWarpSpecializedILi4ELi2ELi16ELb1ELb0EEEJSI_NS5_IJNST_ISF_SC_EENST_ISH_SC_EEEEESJ_SK_SJ_SK_NS1F_6fusion15FusionCallbacksIS1J_NS1N_17LinearCombinationISJ_fSJ_fLNS_15FloatRoundStyleE2EEESI_S1M_JEEENS4_5SM1004TMEM4LOAD26SM100_TMEM_LOAD_16dp256b4xES11_S1B_NS4_17SM75_U32x4_LDSM_NENS4_14SM90_TMA_STOREES1B_NS4_17SM90_U32x4_STSM_NENS4_39AutoVectorizingCopyWithAssumedAlignmentILi128EEEEEEvvEEEEvNT_6ParamsE,"a",@progbits
	.sectionflags	@""
	.align	4
.nv.constant0._ZN7cutlass13device_kernelINS_4gemm6kernel13GemmUniversalIN4cute5tupleIJiiiiEEENS1_10collective13CollectiveMmaINS1_35MainloopSm100TmaUmmaWarpSpecializedILi4ELi2ELi4ENS5_IJNS4_1CILi2EEENSA_ILi1EEESC_EEEEENS5_IJNSA_ILi64EEENSA_ILi128EEENSA_ILi32EEEEEENS_6half_tENS5_IJlSC_lEEESJ_SK_NS4_8TiledMMAINS4_8MMA_AtomIJNS4_20SM100_MMA_F16BF16_SSISJ_SJ_fLi64ELi128ELNS4_4UMMA5MajorE0ELSP_0ELNSO_7ScaleInE0ELSQ_0EEEEEENS4_6LayoutINS5_IJSC_SC_SC_EEENS5_IJNSA_ILi0EEESV_SV_EEEEENS5_IJNS4_10UnderscoreESY_SY_EEEEENS4_13SM90_TMA_LOADENS4_14ComposedLayoutINS4_7SwizzleILi2ELi4ELi3EEENS4_18smem_ptr_flag_bitsILi16EEENST_INS5_IJNSA_ILi8EEESH_EEENS5_IJSH_SC_EEEEEEEvNS4_8identityENS4_23SM90_TMA_LOAD_MULTICASTES1B_vS1C_EENS_8epilogue10collective18CollectiveEpilogueINS1F_23Sm100TmaWarpSpecializedILi4ELi2ELi16ELb1ELb0EEEJSI_NS5_IJNST_ISF_SC_EENST_ISH_SC_EEEEESJ_SK_SJ_SK_NS1F_6fusion15FusionCallbacksIS1J_NS1N_17LinearCombinationISJ_fSJ_fLNS_15FloatRoundStyleE2EEESI_S1M_JEEENS4_5SM1004TMEM4LOAD26SM100_TMEM_LOAD_16dp256b4xES11_S1B_NS4_17SM75_U32x4_LDSM_NENS4_14SM90_TMA_STOREES1B_NS4_17SM90_U32x4_STSM_NENS4_39AutoVectorizingCopyWithAssumedAlignmentILi128EEEEEEvvEEEEvNT_6ParamsE:
	.zero		2944


//--------------------- SYMBOLS --------------------------

	.type		.nv.reservedSmem.offset0,@object
	.size		.nv.reservedSmem.offset0,0x4
	.type		.nv.reservedSmem.cap,@object
	.size		.nv.reservedSmem.cap,0x4
	.type		__assertfail,@function
